//
// Generated by NVIDIA NVVM Compiler
//
// Compiler Build ID: CL-36424714
// Cuda compilation tools, release 13.0, V13.0.88
// Based on NVVM 20.0.0
//

.version 9.0
.target sm_100
.address_size 64

	// .globl	_Z14fa_s512_kernelILi512ELi64EEvPK6__halfS2_S2_PS0_ii
// _ZZ14fa_s512_kernelILi512ELi64EEvPK6__halfS2_S2_PS0_iiE6Q_smem has been demoted
// _ZZ14fa_s512_kernelILi512ELi64EEvPK6__halfS2_S2_PS0_iiE6K_smem has been demoted
// _ZZ14fa_s512_kernelILi512ELi64EEvPK6__halfS2_S2_PS0_iiE6V_smem has been demoted
// _ZZ14fa_s512_kernelILi512ELi64EEvPK6__halfS2_S2_PS0_iiE6S_smem has been demoted

.visible .entry _Z14fa_s512_kernelILi512ELi64EEvPK6__halfS2_S2_PS0_ii(
	.param .u64 .ptr .align 1 _Z14fa_s512_kernelILi512ELi64EEvPK6__halfS2_S2_PS0_ii_param_0,
	.param .u64 .ptr .align 1 _Z14fa_s512_kernelILi512ELi64EEvPK6__halfS2_S2_PS0_ii_param_1,
	.param .u64 .ptr .align 1 _Z14fa_s512_kernelILi512ELi64EEvPK6__halfS2_S2_PS0_ii_param_2,
	.param .u64 .ptr .align 1 _Z14fa_s512_kernelILi512ELi64EEvPK6__halfS2_S2_PS0_ii_param_3,
	.param .u32 _Z14fa_s512_kernelILi512ELi64EEvPK6__halfS2_S2_PS0_ii_param_4,
	.param .u32 _Z14fa_s512_kernelILi512ELi64EEvPK6__halfS2_S2_PS0_ii_param_5
)
.maxntid 256
.minnctapersm 2
{
	.local .align 16 .b8 	__local_depot0[256];
	.reg .b64 	%SP;
	.reg .b64 	%SPL;
	.reg .pred 	%p<41>;
	.reg .b16 	%rs<225>;
	.reg .b32 	%r<201>;
	.reg .b32 	%f<534>;
	.reg .b64 	%rd<73>;
	// demoted variable
	.shared .align 16 .b8 _ZZ14fa_s512_kernelILi512ELi64EEvPK6__halfS2_S2_PS0_iiE6Q_smem[16640];
	// demoted variable
	.shared .align 16 .b8 _ZZ14fa_s512_kernelILi512ELi64EEvPK6__halfS2_S2_PS0_iiE6K_smem[4160];
	// demoted variable
	.shared .align 16 .b8 _ZZ14fa_s512_kernelILi512ELi64EEvPK6__halfS2_S2_PS0_iiE6V_smem[4160];
	// demoted variable
	.shared .align 16 .b8 _ZZ14fa_s512_kernelILi512ELi64EEvPK6__halfS2_S2_PS0_iiE6S_smem[16384];
	mov.u64 	%SPL, __local_depot0;
	ld.param.u64 	%rd5, [_Z14fa_s512_kernelILi512ELi64EEvPK6__halfS2_S2_PS0_ii_param_0];
	ld.param.u64 	%rd6, [_Z14fa_s512_kernelILi512ELi64EEvPK6__halfS2_S2_PS0_ii_param_1];
	ld.param.u64 	%rd7, [_Z14fa_s512_kernelILi512ELi64EEvPK6__halfS2_S2_PS0_ii_param_2];
	ld.param.u64 	%rd8, [_Z14fa_s512_kernelILi512ELi64EEvPK6__halfS2_S2_PS0_ii_param_3];
	cvta.to.global.u64 	%rd1, %rd8;
	add.u64 	%rd2, %SPL, 0;
	add.u64 	%rd3, %SPL, 128;
	mov.u32 	%r41, %ctaid.x;
	mov.u32 	%r1, %tid.x;
	and.b32  	%r2, %r1, 31;
	shl.b32 	%r3, %r41, 15;
	mov.f32 	%f1, 0f00000000;
	st.local.v4.f32 	[%rd2], {%f1, %f1, %f1, %f1};
	st.local.v4.f32 	[%rd2+16], {%f1, %f1, %f1, %f1};
	st.local.v4.f32 	[%rd2+32], {%f1, %f1, %f1, %f1};
	st.local.v4.f32 	[%rd2+48], {%f1, %f1, %f1, %f1};
	st.local.v4.f32 	[%rd2+64], {%f1, %f1, %f1, %f1};
	st.local.v4.f32 	[%rd2+80], {%f1, %f1, %f1, %f1};
	st.local.v4.f32 	[%rd2+96], {%f1, %f1, %f1, %f1};
	st.local.v4.f32 	[%rd2+112], {%f1, %f1, %f1, %f1};
	mov.u32 	%r42, %ctaid.y;
	mov.f32 	%f2, 0fFF800000;
	st.local.v4.f32 	[%rd3], {%f2, %f1, %f2, %f1};
	st.local.v4.f32 	[%rd3+16], {%f2, %f1, %f2, %f1};
	st.local.v4.f32 	[%rd3+32], {%f2, %f1, %f2, %f1};
	st.local.v4.f32 	[%rd3+48], {%f2, %f1, %f2, %f1};
	st.local.v4.f32 	[%rd3+64], {%f2, %f1, %f2, %f1};
	st.local.v4.f32 	[%rd3+80], {%f2, %f1, %f2, %f1};
	st.local.v4.f32 	[%rd3+96], {%f2, %f1, %f2, %f1};
	st.local.v4.f32 	[%rd3+112], {%f2, %f1, %f2, %f1};
	shl.b32 	%r4, %r42, 7;
	setp.gt.u32 	%p1, %r42, 3;
	@%p1 bra 	$L__BB0_51;
	setp.gt.u32 	%p2, %r1, 127;
	add.s32 	%r43, %r4, %r1;
	setp.gt.u32 	%p3, %r43, 511;
	or.pred  	%p4, %p2, %p3;
	@%p4 bra 	$L__BB0_3;
	shl.b32 	%r52, %r43, 6;
	add.s32 	%r53, %r52, %r3;
	mov.u32 	%r54, _ZZ14fa_s512_kernelILi512ELi64EEvPK6__halfS2_S2_PS0_iiE6Q_smem;
	mad.lo.s32 	%r44, %r1, 130, %r54;
	mul.wide.u32 	%rd19, %r53, 2;
	add.s64 	%rd11, %rd5, %rd19;
	// begin inline asm
	cp.async.cg.shared.global [%r44], [%rd11], 16;

	// end inline asm
	add.s64 	%rd12, %rd11, 16;
	add.s32 	%r45, %r44, 16;
	// begin inline asm
	cp.async.cg.shared.global [%r45], [%rd12], 16;

	// end inline asm
	add.s64 	%rd13, %rd11, 32;
	add.s32 	%r46, %r44, 32;
	// begin inline asm
	cp.async.cg.shared.global [%r46], [%rd13], 16;

	// end inline asm
	add.s64 	%rd14, %rd11, 48;
	add.s32 	%r47, %r44, 48;
	// begin inline asm
	cp.async.cg.shared.global [%r47], [%rd14], 16;

	// end inline asm
	add.s64 	%rd15, %rd11, 64;
	add.s32 	%r48, %r44, 64;
	// begin inline asm
	cp.async.cg.shared.global [%r48], [%rd15], 16;

	// end inline asm
	add.s64 	%rd16, %rd11, 80;
	add.s32 	%r49, %r44, 80;
	// begin inline asm
	cp.async.cg.shared.global [%r49], [%rd16], 16;

	// end inline asm
	add.s64 	%rd17, %rd11, 96;
	add.s32 	%r50, %r44, 96;
	// begin inline asm
	cp.async.cg.shared.global [%r50], [%rd17], 16;

	// end inline asm
	add.s64 	%rd18, %rd11, 112;
	add.s32 	%r51, %r44, 112;
	// begin inline asm
	cp.async.cg.shared.global [%r51], [%rd18], 16;

	// end inline asm
$L__BB0_3:
	// begin inline asm
	cp.async.commit_group;

	// end inline asm
	// begin inline asm
	cp.async.wait_group 0;

	// end inline asm
	bar.sync 	0;
	mul.lo.s32 	%r56, %r1, 130;
	mov.u32 	%r57, _ZZ14fa_s512_kernelILi512ELi64EEvPK6__halfS2_S2_PS0_iiE6K_smem;
	add.s32 	%r6, %r57, %r56;
	mov.u32 	%r58, _ZZ14fa_s512_kernelILi512ELi64EEvPK6__halfS2_S2_PS0_iiE6V_smem;
	add.s32 	%r7, %r58, %r56;
	shr.u32 	%r59, %r1, 1;
	and.b32  	%r8, %r59, 112;
	add.s32 	%r9, %r8, %r4;
	mad.lo.s32 	%r10, %r2, 130, %r57;
	shl.b32 	%r60, %r2, 2;
	mov.u32 	%r61, _ZZ14fa_s512_kernelILi512ELi64EEvPK6__halfS2_S2_PS0_iiE6S_smem;
	add.s32 	%r11, %r61, %r60;
	add.s32 	%r12, %r6, 16;
	add.s32 	%r13, %r6, 32;
	add.s32 	%r14, %r6, 48;
	add.s32 	%r15, %r6, 64;
	add.s32 	%r16, %r6, 80;
	add.s32 	%r17, %r6, 96;
	add.s32 	%r18, %r6, 112;
	add.s32 	%r19, %r7, 16;
	add.s32 	%r20, %r7, 32;
	add.s32 	%r21, %r7, 48;
	add.s32 	%r22, %r7, 64;
	add.s32 	%r23, %r7, 80;
	add.s32 	%r24, %r7, 96;
	add.s32 	%r25, %r7, 112;
	shl.b32 	%r62, %r2, 1;
	add.s32 	%r26, %r58, %r62;
	shr.u32 	%r63, %r1, 5;
	shl.b32 	%r64, %r63, 11;
	or.b32  	%r65, %r64, %r60;
	add.s32 	%r27, %r61, %r65;
	mov.u32 	%r66, _ZZ14fa_s512_kernelILi512ELi64EEvPK6__halfS2_S2_PS0_iiE6Q_smem;
	mad.lo.s32 	%r28, %r63, 2080, %r66;
	mov.b32 	%r195, 0;
$L__BB0_4:
	setp.gt.u32 	%p5, %r1, 31;
	@%p5 bra 	$L__BB0_6;
	shl.b32 	%r83, %r195, 11;
	shl.b32 	%r84, %r1, 6;
	add.s32 	%r85, %r83, %r84;
	add.s32 	%r86, %r85, %r3;
	mul.wide.u32 	%rd36, %r86, 2;
	add.s64 	%rd20, %rd6, %rd36;
	// begin inline asm
	cp.async.cg.shared.global [%r6], [%rd20], 16;

	// end inline asm
	add.s64 	%rd21, %rd20, 16;
	// begin inline asm
	cp.async.cg.shared.global [%r12], [%rd21], 16;

	// end inline asm
	add.s64 	%rd22, %rd20, 32;
	// begin inline asm
	cp.async.cg.shared.global [%r13], [%rd22], 16;

	// end inline asm
	add.s64 	%rd23, %rd20, 48;
	// begin inline asm
	cp.async.cg.shared.global [%r14], [%rd23], 16;

	// end inline asm
	add.s64 	%rd24, %rd20, 64;
	// begin inline asm
	cp.async.cg.shared.global [%r15], [%rd24], 16;

	// end inline asm
	add.s64 	%rd25, %rd20, 80;
	// begin inline asm
	cp.async.cg.shared.global [%r16], [%rd25], 16;

	// end inline asm
	add.s64 	%rd26, %rd20, 96;
	// begin inline asm
	cp.async.cg.shared.global [%r17], [%rd26], 16;

	// end inline asm
	add.s64 	%rd27, %rd20, 112;
	// begin inline asm
	cp.async.cg.shared.global [%r18], [%rd27], 16;

	// end inline asm
	add.s64 	%rd28, %rd7, %rd36;
	// begin inline asm
	cp.async.cg.shared.global [%r7], [%rd28], 16;

	// end inline asm
	add.s64 	%rd29, %rd28, 16;
	// begin inline asm
	cp.async.cg.shared.global [%r19], [%rd29], 16;

	// end inline asm
	add.s64 	%rd30, %rd28, 32;
	// begin inline asm
	cp.async.cg.shared.global [%r20], [%rd30], 16;

	// end inline asm
	add.s64 	%rd31, %rd28, 48;
	// begin inline asm
	cp.async.cg.shared.global [%r21], [%rd31], 16;

	// end inline asm
	add.s64 	%rd32, %rd28, 64;
	// begin inline asm
	cp.async.cg.shared.global [%r22], [%rd32], 16;

	// end inline asm
	add.s64 	%rd33, %rd28, 80;
	// begin inline asm
	cp.async.cg.shared.global [%r23], [%rd33], 16;

	// end inline asm
	add.s64 	%rd34, %rd28, 96;
	// begin inline asm
	cp.async.cg.shared.global [%r24], [%rd34], 16;

	// end inline asm
	add.s64 	%rd35, %rd28, 112;
	// begin inline asm
	cp.async.cg.shared.global [%r25], [%rd35], 16;

	// end inline asm
$L__BB0_6:
	// begin inline asm
	cp.async.commit_group;

	// end inline asm
	// begin inline asm
	cp.async.wait_group 0;

	// end inline asm
	bar.sync 	0;
	mov.b32 	%r196, 64;
	mov.u32 	%r197, %r9;
	mov.u32 	%r198, %r27;
$L__BB0_7:
	setp.gt.u32 	%p6, %r197, 511;
	@%p6 bra 	$L__BB0_9;
	add.s32 	%r88, %r28, %r196;
	ld.shared.u16 	%rs1, [%r88+-64];
	// begin inline asm
	{  cvt.f32.f16 %f3, %rs1;}

	// end inline asm
	ld.shared.u16 	%rs2, [%r10];
	// begin inline asm
	{  cvt.f32.f16 %f4, %rs2;}

	// end inline asm
	fma.rn.f32 	%f131, %f3, %f4, 0f00000000;
	ld.shared.u16 	%rs3, [%r88+-62];
	// begin inline asm
	{  cvt.f32.f16 %f5, %rs3;}

	// end inline asm
	ld.shared.u16 	%rs4, [%r10+2];
	// begin inline asm
	{  cvt.f32.f16 %f6, %rs4;}

	// end inline asm
	fma.rn.f32 	%f132, %f5, %f6, %f131;
	ld.shared.u16 	%rs5, [%r88+-60];
	// begin inline asm
	{  cvt.f32.f16 %f7, %rs5;}

	// end inline asm
	ld.shared.u16 	%rs6, [%r10+4];
	// begin inline asm
	{  cvt.f32.f16 %f8, %rs6;}

	// end inline asm
	fma.rn.f32 	%f133, %f7, %f8, %f132;
	ld.shared.u16 	%rs7, [%r88+-58];
	// begin inline asm
	{  cvt.f32.f16 %f9, %rs7;}

	// end inline asm
	ld.shared.u16 	%rs8, [%r10+6];
	// begin inline asm
	{  cvt.f32.f16 %f10, %rs8;}

	// end inline asm
	fma.rn.f32 	%f134, %f9, %f10, %f133;
	ld.shared.u16 	%rs9, [%r88+-56];
	// begin inline asm
	{  cvt.f32.f16 %f11, %rs9;}

	// end inline asm
	ld.shared.u16 	%rs10, [%r10+8];
	// begin inline asm
	{  cvt.f32.f16 %f12, %rs10;}

	// end inline asm
	fma.rn.f32 	%f135, %f11, %f12, %f134;
	ld.shared.u16 	%rs11, [%r88+-54];
	// begin inline asm
	{  cvt.f32.f16 %f13, %rs11;}

	// end inline asm
	ld.shared.u16 	%rs12, [%r10+10];
	// begin inline asm
	{  cvt.f32.f16 %f14, %rs12;}

	// end inline asm
	fma.rn.f32 	%f136, %f13, %f14, %f135;
	ld.shared.u16 	%rs13, [%r88+-52];
	// begin inline asm
	{  cvt.f32.f16 %f15, %rs13;}

	// end inline asm
	ld.shared.u16 	%rs14, [%r10+12];
	// begin inline asm
	{  cvt.f32.f16 %f16, %rs14;}

	// end inline asm
	fma.rn.f32 	%f137, %f15, %f16, %f136;
	ld.shared.u16 	%rs15, [%r88+-50];
	// begin inline asm
	{  cvt.f32.f16 %f17, %rs15;}

	// end inline asm
	ld.shared.u16 	%rs16, [%r10+14];
	// begin inline asm
	{  cvt.f32.f16 %f18, %rs16;}

	// end inline asm
	fma.rn.f32 	%f138, %f17, %f18, %f137;
	ld.shared.u16 	%rs17, [%r88+-48];
	// begin inline asm
	{  cvt.f32.f16 %f19, %rs17;}

	// end inline asm
	ld.shared.u16 	%rs18, [%r10+16];
	// begin inline asm
	{  cvt.f32.f16 %f20, %rs18;}

	// end inline asm
	fma.rn.f32 	%f139, %f19, %f20, %f138;
	ld.shared.u16 	%rs19, [%r88+-46];
	// begin inline asm
	{  cvt.f32.f16 %f21, %rs19;}

	// end inline asm
	ld.shared.u16 	%rs20, [%r10+18];
	// begin inline asm
	{  cvt.f32.f16 %f22, %rs20;}

	// end inline asm
	fma.rn.f32 	%f140, %f21, %f22, %f139;
	ld.shared.u16 	%rs21, [%r88+-44];
	// begin inline asm
	{  cvt.f32.f16 %f23, %rs21;}

	// end inline asm
	ld.shared.u16 	%rs22, [%r10+20];
	// begin inline asm
	{  cvt.f32.f16 %f24, %rs22;}

	// end inline asm
	fma.rn.f32 	%f141, %f23, %f24, %f140;
	ld.shared.u16 	%rs23, [%r88+-42];
	// begin inline asm
	{  cvt.f32.f16 %f25, %rs23;}

	// end inline asm
	ld.shared.u16 	%rs24, [%r10+22];
	// begin inline asm
	{  cvt.f32.f16 %f26, %rs24;}

	// end inline asm
	fma.rn.f32 	%f142, %f25, %f26, %f141;
	ld.shared.u16 	%rs25, [%r88+-40];
	// begin inline asm
	{  cvt.f32.f16 %f27, %rs25;}

	// end inline asm
	ld.shared.u16 	%rs26, [%r10+24];
	// begin inline asm
	{  cvt.f32.f16 %f28, %rs26;}

	// end inline asm
	fma.rn.f32 	%f143, %f27, %f28, %f142;
	ld.shared.u16 	%rs27, [%r88+-38];
	// begin inline asm
	{  cvt.f32.f16 %f29, %rs27;}

	// end inline asm
	ld.shared.u16 	%rs28, [%r10+26];
	// begin inline asm
	{  cvt.f32.f16 %f30, %rs28;}

	// end inline asm
	fma.rn.f32 	%f144, %f29, %f30, %f143;
	ld.shared.u16 	%rs29, [%r88+-36];
	// begin inline asm
	{  cvt.f32.f16 %f31, %rs29;}

	// end inline asm
	ld.shared.u16 	%rs30, [%r10+28];
	// begin inline asm
	{  cvt.f32.f16 %f32, %rs30;}

	// end inline asm
	fma.rn.f32 	%f145, %f31, %f32, %f144;
	ld.shared.u16 	%rs31, [%r88+-34];
	// begin inline asm
	{  cvt.f32.f16 %f33, %rs31;}

	// end inline asm
	ld.shared.u16 	%rs32, [%r10+30];
	// begin inline asm
	{  cvt.f32.f16 %f34, %rs32;}

	// end inline asm
	fma.rn.f32 	%f146, %f33, %f34, %f145;
	ld.shared.u16 	%rs33, [%r88+-32];
	// begin inline asm
	{  cvt.f32.f16 %f35, %rs33;}

	// end inline asm
	ld.shared.u16 	%rs34, [%r10+32];
	// begin inline asm
	{  cvt.f32.f16 %f36, %rs34;}

	// end inline asm
	fma.rn.f32 	%f147, %f35, %f36, %f146;
	ld.shared.u16 	%rs35, [%r88+-30];
	// begin inline asm
	{  cvt.f32.f16 %f37, %rs35;}

	// end inline asm
	ld.shared.u16 	%rs36, [%r10+34];
	// begin inline asm
	{  cvt.f32.f16 %f38, %rs36;}

	// end inline asm
	fma.rn.f32 	%f148, %f37, %f38, %f147;
	ld.shared.u16 	%rs37, [%r88+-28];
	// begin inline asm
	{  cvt.f32.f16 %f39, %rs37;}

	// end inline asm
	ld.shared.u16 	%rs38, [%r10+36];
	// begin inline asm
	{  cvt.f32.f16 %f40, %rs38;}

	// end inline asm
	fma.rn.f32 	%f149, %f39, %f40, %f148;
	ld.shared.u16 	%rs39, [%r88+-26];
	// begin inline asm
	{  cvt.f32.f16 %f41, %rs39;}

	// end inline asm
	ld.shared.u16 	%rs40, [%r10+38];
	// begin inline asm
	{  cvt.f32.f16 %f42, %rs40;}

	// end inline asm
	fma.rn.f32 	%f150, %f41, %f42, %f149;
	ld.shared.u16 	%rs41, [%r88+-24];
	// begin inline asm
	{  cvt.f32.f16 %f43, %rs41;}

	// end inline asm
	ld.shared.u16 	%rs42, [%r10+40];
	// begin inline asm
	{  cvt.f32.f16 %f44, %rs42;}

	// end inline asm
	fma.rn.f32 	%f151, %f43, %f44, %f150;
	ld.shared.u16 	%rs43, [%r88+-22];
	// begin inline asm
	{  cvt.f32.f16 %f45, %rs43;}

	// end inline asm
	ld.shared.u16 	%rs44, [%r10+42];
	// begin inline asm
	{  cvt.f32.f16 %f46, %rs44;}

	// end inline asm
	fma.rn.f32 	%f152, %f45, %f46, %f151;
	ld.shared.u16 	%rs45, [%r88+-20];
	// begin inline asm
	{  cvt.f32.f16 %f47, %rs45;}

	// end inline asm
	ld.shared.u16 	%rs46, [%r10+44];
	// begin inline asm
	{  cvt.f32.f16 %f48, %rs46;}

	// end inline asm
	fma.rn.f32 	%f153, %f47, %f48, %f152;
	ld.shared.u16 	%rs47, [%r88+-18];
	// begin inline asm
	{  cvt.f32.f16 %f49, %rs47;}

	// end inline asm
	ld.shared.u16 	%rs48, [%r10+46];
	// begin inline asm
	{  cvt.f32.f16 %f50, %rs48;}

	// end inline asm
	fma.rn.f32 	%f154, %f49, %f50, %f153;
	ld.shared.u16 	%rs49, [%r88+-16];
	// begin inline asm
	{  cvt.f32.f16 %f51, %rs49;}

	// end inline asm
	ld.shared.u16 	%rs50, [%r10+48];
	// begin inline asm
	{  cvt.f32.f16 %f52, %rs50;}

	// end inline asm
	fma.rn.f32 	%f155, %f51, %f52, %f154;
	ld.shared.u16 	%rs51, [%r88+-14];
	// begin inline asm
	{  cvt.f32.f16 %f53, %rs51;}

	// end inline asm
	ld.shared.u16 	%rs52, [%r10+50];
	// begin inline asm
	{  cvt.f32.f16 %f54, %rs52;}

	// end inline asm
	fma.rn.f32 	%f156, %f53, %f54, %f155;
	ld.shared.u16 	%rs53, [%r88+-12];
	// begin inline asm
	{  cvt.f32.f16 %f55, %rs53;}

	// end inline asm
	ld.shared.u16 	%rs54, [%r10+52];
	// begin inline asm
	{  cvt.f32.f16 %f56, %rs54;}

	// end inline asm
	fma.rn.f32 	%f157, %f55, %f56, %f156;
	ld.shared.u16 	%rs55, [%r88+-10];
	// begin inline asm
	{  cvt.f32.f16 %f57, %rs55;}

	// end inline asm
	ld.shared.u16 	%rs56, [%r10+54];
	// begin inline asm
	{  cvt.f32.f16 %f58, %rs56;}

	// end inline asm
	fma.rn.f32 	%f158, %f57, %f58, %f157;
	ld.shared.u16 	%rs57, [%r88+-8];
	// begin inline asm
	{  cvt.f32.f16 %f59, %rs57;}

	// end inline asm
	ld.shared.u16 	%rs58, [%r10+56];
	// begin inline asm
	{  cvt.f32.f16 %f60, %rs58;}

	// end inline asm
	fma.rn.f32 	%f159, %f59, %f60, %f158;
	ld.shared.u16 	%rs59, [%r88+-6];
	// begin inline asm
	{  cvt.f32.f16 %f61, %rs59;}

	// end inline asm
	ld.shared.u16 	%rs60, [%r10+58];
	// begin inline asm
	{  cvt.f32.f16 %f62, %rs60;}

	// end inline asm
	fma.rn.f32 	%f160, %f61, %f62, %f159;
	ld.shared.u16 	%rs61, [%r88+-4];
	// begin inline asm
	{  cvt.f32.f16 %f63, %rs61;}

	// end inline asm
	ld.shared.u16 	%rs62, [%r10+60];
	// begin inline asm
	{  cvt.f32.f16 %f64, %rs62;}

	// end inline asm
	fma.rn.f32 	%f161, %f63, %f64, %f160;
	ld.shared.u16 	%rs63, [%r88+-2];
	// begin inline asm
	{  cvt.f32.f16 %f65, %rs63;}

	// end inline asm
	ld.shared.u16 	%rs64, [%r10+62];
	// begin inline asm
	{  cvt.f32.f16 %f66, %rs64;}

	// end inline asm
	fma.rn.f32 	%f162, %f65, %f66, %f161;
	ld.shared.u16 	%rs65, [%r88];
	// begin inline asm
	{  cvt.f32.f16 %f67, %rs65;}

	// end inline asm
	ld.shared.u16 	%rs66, [%r10+64];
	// begin inline asm
	{  cvt.f32.f16 %f68, %rs66;}

	// end inline asm
	fma.rn.f32 	%f163, %f67, %f68, %f162;
	ld.shared.u16 	%rs67, [%r88+2];
	// begin inline asm
	{  cvt.f32.f16 %f69, %rs67;}

	// end inline asm
	ld.shared.u16 	%rs68, [%r10+66];
	// begin inline asm
	{  cvt.f32.f16 %f70, %rs68;}

	// end inline asm
	fma.rn.f32 	%f164, %f69, %f70, %f163;
	ld.shared.u16 	%rs69, [%r88+4];
	// begin inline asm
	{  cvt.f32.f16 %f71, %rs69;}

	// end inline asm
	ld.shared.u16 	%rs70, [%r10+68];
	// begin inline asm
	{  cvt.f32.f16 %f72, %rs70;}

	// end inline asm
	fma.rn.f32 	%f165, %f71, %f72, %f164;
	ld.shared.u16 	%rs71, [%r88+6];
	// begin inline asm
	{  cvt.f32.f16 %f73, %rs71;}

	// end inline asm
	ld.shared.u16 	%rs72, [%r10+70];
	// begin inline asm
	{  cvt.f32.f16 %f74, %rs72;}

	// end inline asm
	fma.rn.f32 	%f166, %f73, %f74, %f165;
	ld.shared.u16 	%rs73, [%r88+8];
	// begin inline asm
	{  cvt.f32.f16 %f75, %rs73;}

	// end inline asm
	ld.shared.u16 	%rs74, [%r10+72];
	// begin inline asm
	{  cvt.f32.f16 %f76, %rs74;}

	// end inline asm
	fma.rn.f32 	%f167, %f75, %f76, %f166;
	ld.shared.u16 	%rs75, [%r88+10];
	// begin inline asm
	{  cvt.f32.f16 %f77, %rs75;}

	// end inline asm
	ld.shared.u16 	%rs76, [%r10+74];
	// begin inline asm
	{  cvt.f32.f16 %f78, %rs76;}

	// end inline asm
	fma.rn.f32 	%f168, %f77, %f78, %f167;
	ld.shared.u16 	%rs77, [%r88+12];
	// begin inline asm
	{  cvt.f32.f16 %f79, %rs77;}

	// end inline asm
	ld.shared.u16 	%rs78, [%r10+76];
	// begin inline asm
	{  cvt.f32.f16 %f80, %rs78;}

	// end inline asm
	fma.rn.f32 	%f169, %f79, %f80, %f168;
	ld.shared.u16 	%rs79, [%r88+14];
	// begin inline asm
	{  cvt.f32.f16 %f81, %rs79;}

	// end inline asm
	ld.shared.u16 	%rs80, [%r10+78];
	// begin inline asm
	{  cvt.f32.f16 %f82, %rs80;}

	// end inline asm
	fma.rn.f32 	%f170, %f81, %f82, %f169;
	ld.shared.u16 	%rs81, [%r88+16];
	// begin inline asm
	{  cvt.f32.f16 %f83, %rs81;}

	// end inline asm
	ld.shared.u16 	%rs82, [%r10+80];
	// begin inline asm
	{  cvt.f32.f16 %f84, %rs82;}

	// end inline asm
	fma.rn.f32 	%f171, %f83, %f84, %f170;
	ld.shared.u16 	%rs83, [%r88+18];
	// begin inline asm
	{  cvt.f32.f16 %f85, %rs83;}

	// end inline asm
	ld.shared.u16 	%rs84, [%r10+82];
	// begin inline asm
	{  cvt.f32.f16 %f86, %rs84;}

	// end inline asm
	fma.rn.f32 	%f172, %f85, %f86, %f171;
	ld.shared.u16 	%rs85, [%r88+20];
	// begin inline asm
	{  cvt.f32.f16 %f87, %rs85;}

	// end inline asm
	ld.shared.u16 	%rs86, [%r10+84];
	// begin inline asm
	{  cvt.f32.f16 %f88, %rs86;}

	// end inline asm
	fma.rn.f32 	%f173, %f87, %f88, %f172;
	ld.shared.u16 	%rs87, [%r88+22];
	// begin inline asm
	{  cvt.f32.f16 %f89, %rs87;}

	// end inline asm
	ld.shared.u16 	%rs88, [%r10+86];
	// begin inline asm
	{  cvt.f32.f16 %f90, %rs88;}

	// end inline asm
	fma.rn.f32 	%f174, %f89, %f90, %f173;
	ld.shared.u16 	%rs89, [%r88+24];
	// begin inline asm
	{  cvt.f32.f16 %f91, %rs89;}

	// end inline asm
	ld.shared.u16 	%rs90, [%r10+88];
	// begin inline asm
	{  cvt.f32.f16 %f92, %rs90;}

	// end inline asm
	fma.rn.f32 	%f175, %f91, %f92, %f174;
	ld.shared.u16 	%rs91, [%r88+26];
	// begin inline asm
	{  cvt.f32.f16 %f93, %rs91;}

	// end inline asm
	ld.shared.u16 	%rs92, [%r10+90];
	// begin inline asm
	{  cvt.f32.f16 %f94, %rs92;}

	// end inline asm
	fma.rn.f32 	%f176, %f93, %f94, %f175;
	ld.shared.u16 	%rs93, [%r88+28];
	// begin inline asm
	{  cvt.f32.f16 %f95, %rs93;}

	// end inline asm
	ld.shared.u16 	%rs94, [%r10+92];
	// begin inline asm
	{  cvt.f32.f16 %f96, %rs94;}

	// end inline asm
	fma.rn.f32 	%f177, %f95, %f96, %f176;
	ld.shared.u16 	%rs95, [%r88+30];
	// begin inline asm
	{  cvt.f32.f16 %f97, %rs95;}

	// end inline asm
	ld.shared.u16 	%rs96, [%r10+94];
	// begin inline asm
	{  cvt.f32.f16 %f98, %rs96;}

	// end inline asm
	fma.rn.f32 	%f178, %f97, %f98, %f177;
	ld.shared.u16 	%rs97, [%r88+32];
	// begin inline asm
	{  cvt.f32.f16 %f99, %rs97;}

	// end inline asm
	ld.shared.u16 	%rs98, [%r10+96];
	// begin inline asm
	{  cvt.f32.f16 %f100, %rs98;}

	// end inline asm
	fma.rn.f32 	%f179, %f99, %f100, %f178;
	ld.shared.u16 	%rs99, [%r88+34];
	// begin inline asm
	{  cvt.f32.f16 %f101, %rs99;}

	// end inline asm
	ld.shared.u16 	%rs100, [%r10+98];
	// begin inline asm
	{  cvt.f32.f16 %f102, %rs100;}

	// end inline asm
	fma.rn.f32 	%f180, %f101, %f102, %f179;
	ld.shared.u16 	%rs101, [%r88+36];
	// begin inline asm
	{  cvt.f32.f16 %f103, %rs101;}

	// end inline asm
	ld.shared.u16 	%rs102, [%r10+100];
	// begin inline asm
	{  cvt.f32.f16 %f104, %rs102;}

	// end inline asm
	fma.rn.f32 	%f181, %f103, %f104, %f180;
	ld.shared.u16 	%rs103, [%r88+38];
	// begin inline asm
	{  cvt.f32.f16 %f105, %rs103;}

	// end inline asm
	ld.shared.u16 	%rs104, [%r10+102];
	// begin inline asm
	{  cvt.f32.f16 %f106, %rs104;}

	// end inline asm
	fma.rn.f32 	%f182, %f105, %f106, %f181;
	ld.shared.u16 	%rs105, [%r88+40];
	// begin inline asm
	{  cvt.f32.f16 %f107, %rs105;}

	// end inline asm
	ld.shared.u16 	%rs106, [%r10+104];
	// begin inline asm
	{  cvt.f32.f16 %f108, %rs106;}

	// end inline asm
	fma.rn.f32 	%f183, %f107, %f108, %f182;
	ld.shared.u16 	%rs107, [%r88+42];
	// begin inline asm
	{  cvt.f32.f16 %f109, %rs107;}

	// end inline asm
	ld.shared.u16 	%rs108, [%r10+106];
	// begin inline asm
	{  cvt.f32.f16 %f110, %rs108;}

	// end inline asm
	fma.rn.f32 	%f184, %f109, %f110, %f183;
	ld.shared.u16 	%rs109, [%r88+44];
	// begin inline asm
	{  cvt.f32.f16 %f111, %rs109;}

	// end inline asm
	ld.shared.u16 	%rs110, [%r10+108];
	// begin inline asm
	{  cvt.f32.f16 %f112, %rs110;}

	// end inline asm
	fma.rn.f32 	%f185, %f111, %f112, %f184;
	ld.shared.u16 	%rs111, [%r88+46];
	// begin inline asm
	{  cvt.f32.f16 %f113, %rs111;}

	// end inline asm
	ld.shared.u16 	%rs112, [%r10+110];
	// begin inline asm
	{  cvt.f32.f16 %f114, %rs112;}

	// end inline asm
	fma.rn.f32 	%f186, %f113, %f114, %f185;
	ld.shared.u16 	%rs113, [%r88+48];
	// begin inline asm
	{  cvt.f32.f16 %f115, %rs113;}

	// end inline asm
	ld.shared.u16 	%rs114, [%r10+112];
	// begin inline asm
	{  cvt.f32.f16 %f116, %rs114;}

	// end inline asm
	fma.rn.f32 	%f187, %f115, %f116, %f186;
	ld.shared.u16 	%rs115, [%r88+50];
	// begin inline asm
	{  cvt.f32.f16 %f117, %rs115;}

	// end inline asm
	ld.shared.u16 	%rs116, [%r10+114];
	// begin inline asm
	{  cvt.f32.f16 %f118, %rs116;}

	// end inline asm
	fma.rn.f32 	%f188, %f117, %f118, %f187;
	ld.shared.u16 	%rs117, [%r88+52];
	// begin inline asm
	{  cvt.f32.f16 %f119, %rs117;}

	// end inline asm
	ld.shared.u16 	%rs118, [%r10+116];
	// begin inline asm
	{  cvt.f32.f16 %f120, %rs118;}

	// end inline asm
	fma.rn.f32 	%f189, %f119, %f120, %f188;
	ld.shared.u16 	%rs119, [%r88+54];
	// begin inline asm
	{  cvt.f32.f16 %f121, %rs119;}

	// end inline asm
	ld.shared.u16 	%rs120, [%r10+118];
	// begin inline asm
	{  cvt.f32.f16 %f122, %rs120;}

	// end inline asm
	fma.rn.f32 	%f190, %f121, %f122, %f189;
	ld.shared.u16 	%rs121, [%r88+56];
	// begin inline asm
	{  cvt.f32.f16 %f123, %rs121;}

	// end inline asm
	ld.shared.u16 	%rs122, [%r10+120];
	// begin inline asm
	{  cvt.f32.f16 %f124, %rs122;}

	// end inline asm
	fma.rn.f32 	%f191, %f123, %f124, %f190;
	ld.shared.u16 	%rs123, [%r88+58];
	// begin inline asm
	{  cvt.f32.f16 %f125, %rs123;}

	// end inline asm
	ld.shared.u16 	%rs124, [%r10+122];
	// begin inline asm
	{  cvt.f32.f16 %f126, %rs124;}

	// end inline asm
	fma.rn.f32 	%f192, %f125, %f126, %f191;
	ld.shared.u16 	%rs125, [%r88+60];
	// begin inline asm
	{  cvt.f32.f16 %f127, %rs125;}

	// end inline asm
	ld.shared.u16 	%rs126, [%r10+124];
	// begin inline asm
	{  cvt.f32.f16 %f128, %rs126;}

	// end inline asm
	fma.rn.f32 	%f193, %f127, %f128, %f192;
	ld.shared.u16 	%rs127, [%r88+62];
	// begin inline asm
	{  cvt.f32.f16 %f129, %rs127;}

	// end inline asm
	ld.shared.u16 	%rs128, [%r10+126];
	// begin inline asm
	{  cvt.f32.f16 %f130, %rs128;}

	// end inline asm
	fma.rn.f32 	%f194, %f129, %f130, %f193;
	st.shared.f32 	[%r198], %f194;
$L__BB0_9:
	add.s32 	%r198, %r198, 128;
	add.s32 	%r197, %r197, 1;
	add.s32 	%r196, %r196, 130;
	setp.ne.s32 	%p7, %r196, 2144;
	@%p7 bra 	$L__BB0_7;
	bar.sync 	0;
	mov.b32 	%r199, 0;
$L__BB0_11:
	add.s32 	%r90, %r9, %r199;
	setp.gt.u32 	%p8, %r90, 511;
	@%p8 bra 	$L__BB0_13;
	add.s32 	%r91, %r8, %r199;
	shl.b32 	%r92, %r91, 7;
	add.s32 	%r93, %r11, %r92;
	ld.shared.f32 	%f195, [%r93];
	max.f32 	%f196, %f195, 0fFF800000;
	mov.b32 	%r94, %f196;
	shfl.sync.down.b32	%r95|%p9, %r94, 16, 31, -1;
	mov.b32 	%f197, %r95;
	max.f32 	%f198, %f196, %f197;
	mov.b32 	%r96, %f198;
	shfl.sync.down.b32	%r97|%p10, %r96, 8, 31, -1;
	mov.b32 	%f199, %r97;
	max.f32 	%f200, %f198, %f199;
	mov.b32 	%r98, %f200;
	shfl.sync.down.b32	%r99|%p11, %r98, 4, 31, -1;
	mov.b32 	%f201, %r99;
	max.f32 	%f202, %f200, %f201;
	mov.b32 	%r100, %f202;
	shfl.sync.down.b32	%r101|%p12, %r100, 2, 31, -1;
	mov.b32 	%f203, %r101;
	max.f32 	%f204, %f202, %f203;
	mov.b32 	%r102, %f204;
	shfl.sync.down.b32	%r103|%p13, %r102, 1, 31, -1;
	mov.b32 	%f205, %r103;
	max.f32 	%f206, %f204, %f205;
	mov.b32 	%r104, %f206;
	shfl.sync.idx.b32	%r105|%p14, %r104, 0, 31, -1;
	mov.b32 	%f207, %r105;
	sub.f32 	%f208, %f195, %f207;
	fma.rn.f32 	%f209, %f208, 0f3BBB989D, 0f3F000000;
	cvt.sat.f32.f32 	%f210, %f209;
	mov.f32 	%f211, 0f4B400001;
	mov.f32 	%f212, 0f437C0000;
	fma.rm.f32 	%f213, %f210, %f212, %f211;
	add.f32 	%f214, %f213, 0fCB40007F;
	neg.f32 	%f215, %f214;
	fma.rn.f32 	%f216, %f208, 0f3FB8AA3B, %f215;
	fma.rn.f32 	%f217, %f208, 0f32A57060, %f216;
	mov.b32 	%r106, %f213;
	shl.b32 	%r107, %r106, 23;
	mov.b32 	%f218, %r107;
	ex2.approx.ftz.f32 	%f219, %f217;
	mul.f32 	%f220, %f219, %f218;
	st.shared.f32 	[%r93], %f220;
	add.f32 	%f221, %f220, 0f00000000;
	mov.b32 	%r108, %f221;
	shfl.sync.down.b32	%r109|%p15, %r108, 16, 31, -1;
	mov.b32 	%f222, %r109;
	add.f32 	%f223, %f221, %f222;
	mov.b32 	%r110, %f223;
	shfl.sync.down.b32	%r111|%p16, %r110, 8, 31, -1;
	mov.b32 	%f224, %r111;
	add.f32 	%f225, %f223, %f224;
	mov.b32 	%r112, %f225;
	shfl.sync.down.b32	%r113|%p17, %r112, 4, 31, -1;
	mov.b32 	%f226, %r113;
	add.f32 	%f227, %f225, %f226;
	mov.b32 	%r114, %f227;
	shfl.sync.down.b32	%r115|%p18, %r114, 2, 31, -1;
	mov.b32 	%f228, %r115;
	add.f32 	%f229, %f227, %f228;
	mov.b32 	%r116, %f229;
	shfl.sync.down.b32	%r117|%p19, %r116, 1, 31, -1;
	mov.b32 	%f230, %r117;
	add.f32 	%f231, %f229, %f230;
	mov.b32 	%r118, %f231;
	shfl.sync.idx.b32	%r119|%p20, %r118, 0, 31, -1;
	mov.b32 	%f232, %r119;
	mul.wide.u32 	%rd37, %r199, 8;
	add.s64 	%rd38, %rd3, %rd37;
	ld.local.v2.f32 	{%f233, %f234}, [%rd38];
	max.f32 	%f235, %f233, %f207;
	sub.f32 	%f236, %f233, %f235;
	fma.rn.f32 	%f237, %f236, 0f3BBB989D, 0f3F000000;
	cvt.sat.f32.f32 	%f238, %f237;
	fma.rm.f32 	%f239, %f238, %f212, %f211;
	add.f32 	%f240, %f239, 0fCB40007F;
	neg.f32 	%f241, %f240;
	fma.rn.f32 	%f242, %f236, 0f3FB8AA3B, %f241;
	fma.rn.f32 	%f243, %f236, 0f32A57060, %f242;
	mov.b32 	%r120, %f239;
	shl.b32 	%r121, %r120, 23;
	mov.b32 	%f244, %r121;
	ex2.approx.ftz.f32 	%f245, %f243;
	mul.f32 	%f246, %f245, %f244;
	sub.f32 	%f247, %f207, %f235;
	fma.rn.f32 	%f248, %f247, 0f3BBB989D, 0f3F000000;
	cvt.sat.f32.f32 	%f249, %f248;
	fma.rm.f32 	%f250, %f249, %f212, %f211;
	add.f32 	%f251, %f250, 0fCB40007F;
	neg.f32 	%f252, %f251;
	fma.rn.f32 	%f253, %f247, 0f3FB8AA3B, %f252;
	fma.rn.f32 	%f254, %f247, 0f32A57060, %f253;
	mov.b32 	%r122, %f250;
	shl.b32 	%r123, %r122, 23;
	mov.b32 	%f255, %r123;
	ex2.approx.ftz.f32 	%f256, %f254;
	mul.f32 	%f257, %f256, %f255;
	mul.f32 	%f258, %f257, %f232;
	fma.rn.f32 	%f259, %f234, %f246, %f258;
	st.local.v2.f32 	[%rd38], {%f235, %f259};
$L__BB0_13:
	add.s32 	%r199, %r199, 1;
	setp.ne.s32 	%p21, %r199, 16;
	@%p21 bra 	$L__BB0_11;
	bar.sync 	0;
	mov.b32 	%r200, 0;
$L__BB0_15:
	add.s32 	%r125, %r9, %r200;
	setp.gt.u32 	%p22, %r125, 511;
	@%p22 bra 	$L__BB0_17;
	mul.wide.u32 	%rd39, %r200, 8;
	add.s64 	%rd40, %rd3, %rd39;
	ld.local.f32 	%f324, [%rd40];
	sub.f32 	%f325, %f324, %f324;
	fma.rn.f32 	%f326, %f325, 0f3BBB989D, 0f3F000000;
	cvt.sat.f32.f32 	%f327, %f326;
	mov.f32 	%f328, 0f4B400001;
	mov.f32 	%f329, 0f437C0000;
	fma.rm.f32 	%f330, %f327, %f329, %f328;
	add.f32 	%f331, %f330, 0fCB40007F;
	neg.f32 	%f332, %f331;
	fma.rn.f32 	%f333, %f325, 0f3FB8AA3B, %f332;
	fma.rn.f32 	%f334, %f325, 0f32A57060, %f333;
	mov.b32 	%r126, %f330;
	shl.b32 	%r127, %r126, 23;
	mov.b32 	%f335, %r127;
	ex2.approx.ftz.f32 	%f336, %f334;
	mul.f32 	%f337, %f336, %f335;
	add.s64 	%rd41, %rd2, %rd39;
	add.s32 	%r128, %r8, %r200;
	shl.b32 	%r129, %r128, 7;
	mov.u32 	%r130, _ZZ14fa_s512_kernelILi512ELi64EEvPK6__halfS2_S2_PS0_iiE6S_smem;
	add.s32 	%r131, %r130, %r129;
	ld.local.v2.f32 	{%f338, %f339}, [%rd41];
	ld.shared.v4.f32 	{%f340, %f341, %f342, %f343}, [%r131];
	ld.shared.u16 	%rs129, [%r26];
	// begin inline asm
	{  cvt.f32.f16 %f260, %rs129;}

	// end inline asm
	mul.f32 	%f344, %f340, %f260;
	fma.rn.f32 	%f345, %f337, %f338, %f344;
	ld.shared.u16 	%rs130, [%r26+130];
	// begin inline asm
	{  cvt.f32.f16 %f261, %rs130;}

	// end inline asm
	fma.rn.f32 	%f346, %f341, %f261, %f345;
	ld.shared.u16 	%rs131, [%r26+260];
	// begin inline asm
	{  cvt.f32.f16 %f262, %rs131;}

	// end inline asm
	fma.rn.f32 	%f347, %f342, %f262, %f346;
	ld.shared.u16 	%rs132, [%r26+390];
	// begin inline asm
	{  cvt.f32.f16 %f263, %rs132;}

	// end inline asm
	fma.rn.f32 	%f348, %f343, %f263, %f347;
	ld.shared.v4.f32 	{%f349, %f350, %f351, %f352}, [%r131+16];
	ld.shared.u16 	%rs133, [%r26+520];
	// begin inline asm
	{  cvt.f32.f16 %f264, %rs133;}

	// end inline asm
	fma.rn.f32 	%f353, %f349, %f264, %f348;
	ld.shared.u16 	%rs134, [%r26+650];
	// begin inline asm
	{  cvt.f32.f16 %f265, %rs134;}

	// end inline asm
	fma.rn.f32 	%f354, %f350, %f265, %f353;
	ld.shared.u16 	%rs135, [%r26+780];
	// begin inline asm
	{  cvt.f32.f16 %f266, %rs135;}

	// end inline asm
	fma.rn.f32 	%f355, %f351, %f266, %f354;
	ld.shared.u16 	%rs136, [%r26+910];
	// begin inline asm
	{  cvt.f32.f16 %f267, %rs136;}

	// end inline asm
	fma.rn.f32 	%f356, %f352, %f267, %f355;
	ld.shared.v4.f32 	{%f357, %f358, %f359, %f360}, [%r131+32];
	ld.shared.u16 	%rs137, [%r26+1040];
	// begin inline asm
	{  cvt.f32.f16 %f268, %rs137;}

	// end inline asm
	fma.rn.f32 	%f361, %f357, %f268, %f356;
	ld.shared.u16 	%rs138, [%r26+1170];
	// begin inline asm
	{  cvt.f32.f16 %f269, %rs138;}

	// end inline asm
	fma.rn.f32 	%f362, %f358, %f269, %f361;
	ld.shared.u16 	%rs139, [%r26+1300];
	// begin inline asm
	{  cvt.f32.f16 %f270, %rs139;}

	// end inline asm
	fma.rn.f32 	%f363, %f359, %f270, %f362;
	ld.shared.u16 	%rs140, [%r26+1430];
	// begin inline asm
	{  cvt.f32.f16 %f271, %rs140;}

	// end inline asm
	fma.rn.f32 	%f364, %f360, %f271, %f363;
	ld.shared.v4.f32 	{%f365, %f366, %f367, %f368}, [%r131+48];
	ld.shared.u16 	%rs141, [%r26+1560];
	// begin inline asm
	{  cvt.f32.f16 %f272, %rs141;}

	// end inline asm
	fma.rn.f32 	%f369, %f365, %f272, %f364;
	ld.shared.u16 	%rs142, [%r26+1690];
	// begin inline asm
	{  cvt.f32.f16 %f273, %rs142;}

	// end inline asm
	fma.rn.f32 	%f370, %f366, %f273, %f369;
	ld.shared.u16 	%rs143, [%r26+1820];
	// begin inline asm
	{  cvt.f32.f16 %f274, %rs143;}

	// end inline asm
	fma.rn.f32 	%f371, %f367, %f274, %f370;
	ld.shared.u16 	%rs144, [%r26+1950];
	// begin inline asm
	{  cvt.f32.f16 %f275, %rs144;}

	// end inline asm
	fma.rn.f32 	%f372, %f368, %f275, %f371;
	ld.shared.v4.f32 	{%f373, %f374, %f375, %f376}, [%r131+64];
	ld.shared.u16 	%rs145, [%r26+2080];
	// begin inline asm
	{  cvt.f32.f16 %f276, %rs145;}

	// end inline asm
	fma.rn.f32 	%f377, %f373, %f276, %f372;
	ld.shared.u16 	%rs146, [%r26+2210];
	// begin inline asm
	{  cvt.f32.f16 %f277, %rs146;}

	// end inline asm
	fma.rn.f32 	%f378, %f374, %f277, %f377;
	ld.shared.u16 	%rs147, [%r26+2340];
	// begin inline asm
	{  cvt.f32.f16 %f278, %rs147;}

	// end inline asm
	fma.rn.f32 	%f379, %f375, %f278, %f378;
	ld.shared.u16 	%rs148, [%r26+2470];
	// begin inline asm
	{  cvt.f32.f16 %f279, %rs148;}

	// end inline asm
	fma.rn.f32 	%f380, %f376, %f279, %f379;
	ld.shared.v4.f32 	{%f381, %f382, %f383, %f384}, [%r131+80];
	ld.shared.u16 	%rs149, [%r26+2600];
	// begin inline asm
	{  cvt.f32.f16 %f280, %rs149;}

	// end inline asm
	fma.rn.f32 	%f385, %f381, %f280, %f380;
	ld.shared.u16 	%rs150, [%r26+2730];
	// begin inline asm
	{  cvt.f32.f16 %f281, %rs150;}

	// end inline asm
	fma.rn.f32 	%f386, %f382, %f281, %f385;
	ld.shared.u16 	%rs151, [%r26+2860];
	// begin inline asm
	{  cvt.f32.f16 %f282, %rs151;}

	// end inline asm
	fma.rn.f32 	%f387, %f383, %f282, %f386;
	ld.shared.u16 	%rs152, [%r26+2990];
	// begin inline asm
	{  cvt.f32.f16 %f283, %rs152;}

	// end inline asm
	fma.rn.f32 	%f388, %f384, %f283, %f387;
	ld.shared.v4.f32 	{%f389, %f390, %f391, %f392}, [%r131+96];
	ld.shared.u16 	%rs153, [%r26+3120];
	// begin inline asm
	{  cvt.f32.f16 %f284, %rs153;}

	// end inline asm
	fma.rn.f32 	%f393, %f389, %f284, %f388;
	ld.shared.u16 	%rs154, [%r26+3250];
	// begin inline asm
	{  cvt.f32.f16 %f285, %rs154;}

	// end inline asm
	fma.rn.f32 	%f394, %f390, %f285, %f393;
	ld.shared.u16 	%rs155, [%r26+3380];
	// begin inline asm
	{  cvt.f32.f16 %f286, %rs155;}

	// end inline asm
	fma.rn.f32 	%f395, %f391, %f286, %f394;
	ld.shared.u16 	%rs156, [%r26+3510];
	// begin inline asm
	{  cvt.f32.f16 %f287, %rs156;}

	// end inline asm
	fma.rn.f32 	%f396, %f392, %f287, %f395;
	ld.shared.v4.f32 	{%f397, %f398, %f399, %f400}, [%r131+112];
	ld.shared.u16 	%rs157, [%r26+3640];
	// begin inline asm
	{  cvt.f32.f16 %f288, %rs157;}

	// end inline asm
	fma.rn.f32 	%f401, %f397, %f288, %f396;
	ld.shared.u16 	%rs158, [%r26+3770];
	// begin inline asm
	{  cvt.f32.f16 %f289, %rs158;}

	// end inline asm
	fma.rn.f32 	%f402, %f398, %f289, %f401;
	ld.shared.u16 	%rs159, [%r26+3900];
	// begin inline asm
	{  cvt.f32.f16 %f290, %rs159;}

	// end inline asm
	fma.rn.f32 	%f403, %f399, %f290, %f402;
	ld.shared.u16 	%rs160, [%r26+4030];
	// begin inline asm
	{  cvt.f32.f16 %f291, %rs160;}

	// end inline asm
	fma.rn.f32 	%f404, %f400, %f291, %f403;
	ld.shared.u16 	%rs161, [%r26+64];
	// begin inline asm
	{  cvt.f32.f16 %f292, %rs161;}

	// end inline asm
	mul.f32 	%f405, %f340, %f292;
	fma.rn.f32 	%f406, %f337, %f339, %f405;
	ld.shared.u16 	%rs162, [%r26+194];
	// begin inline asm
	{  cvt.f32.f16 %f293, %rs162;}

	// end inline asm
	fma.rn.f32 	%f407, %f341, %f293, %f406;
	ld.shared.u16 	%rs163, [%r26+324];
	// begin inline asm
	{  cvt.f32.f16 %f294, %rs163;}

	// end inline asm
	fma.rn.f32 	%f408, %f342, %f294, %f407;
	ld.shared.u16 	%rs164, [%r26+454];
	// begin inline asm
	{  cvt.f32.f16 %f295, %rs164;}

	// end inline asm
	fma.rn.f32 	%f409, %f343, %f295, %f408;
	ld.shared.u16 	%rs165, [%r26+584];
	// begin inline asm
	{  cvt.f32.f16 %f296, %rs165;}

	// end inline asm
	fma.rn.f32 	%f410, %f349, %f296, %f409;
	ld.shared.u16 	%rs166, [%r26+714];
	// begin inline asm
	{  cvt.f32.f16 %f297, %rs166;}

	// end inline asm
	fma.rn.f32 	%f411, %f350, %f297, %f410;
	ld.shared.u16 	%rs167, [%r26+844];
	// begin inline asm
	{  cvt.f32.f16 %f298, %rs167;}

	// end inline asm
	fma.rn.f32 	%f412, %f351, %f298, %f411;
	ld.shared.u16 	%rs168, [%r26+974];
	// begin inline asm
	{  cvt.f32.f16 %f299, %rs168;}

	// end inline asm
	fma.rn.f32 	%f413, %f352, %f299, %f412;
	ld.shared.u16 	%rs169, [%r26+1104];
	// begin inline asm
	{  cvt.f32.f16 %f300, %rs169;}

	// end inline asm
	fma.rn.f32 	%f414, %f357, %f300, %f413;
	ld.shared.u16 	%rs170, [%r26+1234];
	// begin inline asm
	{  cvt.f32.f16 %f301, %rs170;}

	// end inline asm
	fma.rn.f32 	%f415, %f358, %f301, %f414;
	ld.shared.u16 	%rs171, [%r26+1364];
	// begin inline asm
	{  cvt.f32.f16 %f302, %rs171;}

	// end inline asm
	fma.rn.f32 	%f416, %f359, %f302, %f415;
	ld.shared.u16 	%rs172, [%r26+1494];
	// begin inline asm
	{  cvt.f32.f16 %f303, %rs172;}

	// end inline asm
	fma.rn.f32 	%f417, %f360, %f303, %f416;
	ld.shared.u16 	%rs173, [%r26+1624];
	// begin inline asm
	{  cvt.f32.f16 %f304, %rs173;}

	// end inline asm
	fma.rn.f32 	%f418, %f365, %f304, %f417;
	ld.shared.u16 	%rs174, [%r26+1754];
	// begin inline asm
	{  cvt.f32.f16 %f305, %rs174;}

	// end inline asm
	fma.rn.f32 	%f419, %f366, %f305, %f418;
	ld.shared.u16 	%rs175, [%r26+1884];
	// begin inline asm
	{  cvt.f32.f16 %f306, %rs175;}

	// end inline asm
	fma.rn.f32 	%f420, %f367, %f306, %f419;
	ld.shared.u16 	%rs176, [%r26+2014];
	// begin inline asm
	{  cvt.f32.f16 %f307, %rs176;}

	// end inline asm
	fma.rn.f32 	%f421, %f368, %f307, %f420;
	ld.shared.u16 	%rs177, [%r26+2144];
	// begin inline asm
	{  cvt.f32.f16 %f308, %rs177;}

	// end inline asm
	fma.rn.f32 	%f422, %f373, %f308, %f421;
	ld.shared.u16 	%rs178, [%r26+2274];
	// begin inline asm
	{  cvt.f32.f16 %f309, %rs178;}

	// end inline asm
	fma.rn.f32 	%f423, %f374, %f309, %f422;
	ld.shared.u16 	%rs179, [%r26+2404];
	// begin inline asm
	{  cvt.f32.f16 %f310, %rs179;}

	// end inline asm
	fma.rn.f32 	%f424, %f375, %f310, %f423;
	ld.shared.u16 	%rs180, [%r26+2534];
	// begin inline asm
	{  cvt.f32.f16 %f311, %rs180;}

	// end inline asm
	fma.rn.f32 	%f425, %f376, %f311, %f424;
	ld.shared.u16 	%rs181, [%r26+2664];
	// begin inline asm
	{  cvt.f32.f16 %f312, %rs181;}

	// end inline asm
	fma.rn.f32 	%f426, %f381, %f312, %f425;
	ld.shared.u16 	%rs182, [%r26+2794];
	// begin inline asm
	{  cvt.f32.f16 %f313, %rs182;}

	// end inline asm
	fma.rn.f32 	%f427, %f382, %f313, %f426;
	ld.shared.u16 	%rs183, [%r26+2924];
	// begin inline asm
	{  cvt.f32.f16 %f314, %rs183;}

	// end inline asm
	fma.rn.f32 	%f428, %f383, %f314, %f427;
	ld.shared.u16 	%rs184, [%r26+3054];
	// begin inline asm
	{  cvt.f32.f16 %f315, %rs184;}

	// end inline asm
	fma.rn.f32 	%f429, %f384, %f315, %f428;
	ld.shared.u16 	%rs185, [%r26+3184];
	// begin inline asm
	{  cvt.f32.f16 %f316, %rs185;}

	// end inline asm
	fma.rn.f32 	%f430, %f389, %f316, %f429;
	ld.shared.u16 	%rs186, [%r26+3314];
	// begin inline asm
	{  cvt.f32.f16 %f317, %rs186;}

	// end inline asm
	fma.rn.f32 	%f431, %f390, %f317, %f430;
	ld.shared.u16 	%rs187, [%r26+3444];
	// begin inline asm
	{  cvt.f32.f16 %f318, %rs187;}

	// end inline asm
	fma.rn.f32 	%f432, %f391, %f318, %f431;
	ld.shared.u16 	%rs188, [%r26+3574];
	// begin inline asm
	{  cvt.f32.f16 %f319, %rs188;}

	// end inline asm
	fma.rn.f32 	%f433, %f392, %f319, %f432;
	ld.shared.u16 	%rs189, [%r26+3704];
	// begin inline asm
	{  cvt.f32.f16 %f320, %rs189;}

	// end inline asm
	fma.rn.f32 	%f434, %f397, %f320, %f433;
	ld.shared.u16 	%rs190, [%r26+3834];
	// begin inline asm
	{  cvt.f32.f16 %f321, %rs190;}

	// end inline asm
	fma.rn.f32 	%f435, %f398, %f321, %f434;
	ld.shared.u16 	%rs191, [%r26+3964];
	// begin inline asm
	{  cvt.f32.f16 %f322, %rs191;}

	// end inline asm
	fma.rn.f32 	%f436, %f399, %f322, %f435;
	ld.shared.u16 	%rs192, [%r26+4094];
	// begin inline asm
	{  cvt.f32.f16 %f323, %rs192;}

	// end inline asm
	fma.rn.f32 	%f437, %f400, %f323, %f436;
	st.local.v2.f32 	[%rd41], {%f404, %f437};
$L__BB0_17:
	add.s32 	%r200, %r200, 1;
	setp.ne.s32 	%p23, %r200, 16;
	@%p23 bra 	$L__BB0_15;
	bar.sync 	0;
	add.s32 	%r195, %r195, 1;
	setp.ne.s32 	%p24, %r195, 16;
	@%p24 bra 	$L__BB0_4;
	setp.gt.u32 	%p25, %r9, 511;
	shl.b32 	%r132, %r9, 6;
	add.s32 	%r133, %r132, %r3;
	add.s32 	%r134, %r133, %r2;
	mul.wide.u32 	%rd42, %r134, 2;
	add.s64 	%rd4, %rd1, %rd42;
	@%p25 bra 	$L__BB0_21;
	ld.local.f32 	%f440, [%rd3+4];
	rcp.rn.f32 	%f441, %f440;
	ld.local.v2.f32 	{%f442, %f443}, [%rd2];
	mul.f32 	%f438, %f441, %f442;
	// begin inline asm
	{  cvt.rn.f16.f32 %rs193, %f438;}

	// end inline asm
	st.global.u16 	[%rd4], %rs193;
	mul.f32 	%f439, %f441, %f443;
	// begin inline asm
	{  cvt.rn.f16.f32 %rs194, %f439;}

	// end inline asm
	st.global.u16 	[%rd4+64], %rs194;
$L__BB0_21:
	setp.gt.u32 	%p26, %r9, 510;
	@%p26 bra 	$L__BB0_23;
	ld.local.f32 	%f446, [%rd3+12];
	rcp.rn.f32 	%f447, %f446;
	ld.local.v2.f32 	{%f448, %f449}, [%rd2+8];
	mul.f32 	%f444, %f447, %f448;
	// begin inline asm
	{  cvt.rn.f16.f32 %rs195, %f444;}

	// end inline asm
	add.s32 	%r138, %r134, 64;
	mul.wide.u32 	%rd43, %r138, 2;
	add.s64 	%rd44, %rd1, %rd43;
	st.global.u16 	[%rd44], %rs195;
	mul.f32 	%f445, %f447, %f449;
	// begin inline asm
	{  cvt.rn.f16.f32 %rs196, %f445;}

	// end inline asm
	st.global.u16 	[%rd4+192], %rs196;
$L__BB0_23:
	setp.gt.u32 	%p27, %r9, 509;
	@%p27 bra 	$L__BB0_25;
	ld.local.f32 	%f452, [%rd3+20];
	rcp.rn.f32 	%f453, %f452;
	ld.local.v2.f32 	{%f454, %f455}, [%rd2+16];
	mul.f32 	%f450, %f453, %f454;
	// begin inline asm
	{  cvt.rn.f16.f32 %rs197, %f450;}

	// end inline asm
	add.s32 	%r142, %r134, 128;
	mul.wide.u32 	%rd45, %r142, 2;
	add.s64 	%rd46, %rd1, %rd45;
	st.global.u16 	[%rd46], %rs197;
	mul.f32 	%f451, %f453, %f455;
	// begin inline asm
	{  cvt.rn.f16.f32 %rs198, %f451;}

	// end inline asm
	st.global.u16 	[%rd4+320], %rs198;
$L__BB0_25:
	setp.gt.u32 	%p28, %r9, 508;
	@%p28 bra 	$L__BB0_27;
	ld.local.f32 	%f458, [%rd3+28];
	rcp.rn.f32 	%f459, %f458;
	ld.local.v2.f32 	{%f460, %f461}, [%rd2+24];
	mul.f32 	%f456, %f459, %f460;
	// begin inline asm
	{  cvt.rn.f16.f32 %rs199, %f456;}

	// end inline asm
	add.s32 	%r146, %r134, 192;
	mul.wide.u32 	%rd47, %r146, 2;
	add.s64 	%rd48, %rd1, %rd47;
	st.global.u16 	[%rd48], %rs199;
	mul.f32 	%f457, %f459, %f461;
	// begin inline asm
	{  cvt.rn.f16.f32 %rs200, %f457;}

	// end inline asm
	st.global.u16 	[%rd4+448], %rs200;
$L__BB0_27:
	setp.gt.u32 	%p29, %r9, 507;
	@%p29 bra 	$L__BB0_29;
	ld.local.f32 	%f464, [%rd3+36];
	rcp.rn.f32 	%f465, %f464;
	ld.local.v2.f32 	{%f466, %f467}, [%rd2+32];
	mul.f32 	%f462, %f465, %f466;
	// begin inline asm
	{  cvt.rn.f16.f32 %rs201, %f462;}

	// end inline asm
	add.s32 	%r150, %r134, 256;
	mul.wide.u32 	%rd49, %r150, 2;
	add.s64 	%rd50, %rd1, %rd49;
	st.global.u16 	[%rd50], %rs201;
	mul.f32 	%f463, %f465, %f467;
	// begin inline asm
	{  cvt.rn.f16.f32 %rs202, %f463;}

	// end inline asm
	st.global.u16 	[%rd4+576], %rs202;
$L__BB0_29:
	setp.gt.u32 	%p30, %r9, 506;
	@%p30 bra 	$L__BB0_31;
	ld.local.f32 	%f470, [%rd3+44];
	rcp.rn.f32 	%f471, %f470;
	ld.local.v2.f32 	{%f472, %f473}, [%rd2+40];
	mul.f32 	%f468, %f471, %f472;
	// begin inline asm
	{  cvt.rn.f16.f32 %rs203, %f468;}

	// end inline asm
	add.s32 	%r154, %r134, 320;
	mul.wide.u32 	%rd51, %r154, 2;
	add.s64 	%rd52, %rd1, %rd51;
	st.global.u16 	[%rd52], %rs203;
	mul.f32 	%f469, %f471, %f473;
	// begin inline asm
	{  cvt.rn.f16.f32 %rs204, %f469;}

	// end inline asm
	st.global.u16 	[%rd4+704], %rs204;
$L__BB0_31:
	setp.gt.u32 	%p31, %r9, 505;
	@%p31 bra 	$L__BB0_33;
	ld.local.f32 	%f476, [%rd3+52];
	rcp.rn.f32 	%f477, %f476;
	ld.local.v2.f32 	{%f478, %f479}, [%rd2+48];
	mul.f32 	%f474, %f477, %f478;
	// begin inline asm
	{  cvt.rn.f16.f32 %rs205, %f474;}

	// end inline asm
	add.s32 	%r158, %r134, 384;
	mul.wide.u32 	%rd53, %r158, 2;
	add.s64 	%rd54, %rd1, %rd53;
	st.global.u16 	[%rd54], %rs205;
	mul.f32 	%f475, %f477, %f479;
	// begin inline asm
	{  cvt.rn.f16.f32 %rs206, %f475;}

	// end inline asm
	st.global.u16 	[%rd4+832], %rs206;
$L__BB0_33:
	setp.gt.u32 	%p32, %r9, 504;
	@%p32 bra 	$L__BB0_35;
	ld.local.f32 	%f482, [%rd3+60];
	rcp.rn.f32 	%f483, %f482;
	ld.local.v2.f32 	{%f484, %f485}, [%rd2+56];
	mul.f32 	%f480, %f483, %f484;
	// begin inline asm
	{  cvt.rn.f16.f32 %rs207, %f480;}

	// end inline asm
	add.s32 	%r162, %r134, 448;
	mul.wide.u32 	%rd55, %r162, 2;
	add.s64 	%rd56, %rd1, %rd55;
	st.global.u16 	[%rd56], %rs207;
	mul.f32 	%f481, %f483, %f485;
	// begin inline asm
	{  cvt.rn.f16.f32 %rs208, %f481;}

	// end inline asm
	st.global.u16 	[%rd4+960], %rs208;
$L__BB0_35:
	setp.gt.u32 	%p33, %r9, 503;
	@%p33 bra 	$L__BB0_37;
	ld.local.f32 	%f488, [%rd3+68];
	rcp.rn.f32 	%f489, %f488;
	ld.local.v2.f32 	{%f490, %f491}, [%rd2+64];
	mul.f32 	%f486, %f489, %f490;
	// begin inline asm
	{  cvt.rn.f16.f32 %rs209, %f486;}

	// end inline asm
	add.s32 	%r166, %r134, 512;
	mul.wide.u32 	%rd57, %r166, 2;
	add.s64 	%rd58, %rd1, %rd57;
	st.global.u16 	[%rd58], %rs209;
	mul.f32 	%f487, %f489, %f491;
	// begin inline asm
	{  cvt.rn.f16.f32 %rs210, %f487;}

	// end inline asm
	st.global.u16 	[%rd4+1088], %rs210;
$L__BB0_37:
	setp.gt.u32 	%p34, %r9, 502;
	@%p34 bra 	$L__BB0_39;
	ld.local.f32 	%f494, [%rd3+76];
	rcp.rn.f32 	%f495, %f494;
	ld.local.v2.f32 	{%f496, %f497}, [%rd2+72];
	mul.f32 	%f492, %f495, %f496;
	// begin inline asm
	{  cvt.rn.f16.f32 %rs211, %f492;}

	// end inline asm
	add.s32 	%r170, %r134, 576;
	mul.wide.u32 	%rd59, %r170, 2;
	add.s64 	%rd60, %rd1, %rd59;
	st.global.u16 	[%rd60], %rs211;
	mul.f32 	%f493, %f495, %f497;
	// begin inline asm
	{  cvt.rn.f16.f32 %rs212, %f493;}

	// end inline asm
	st.global.u16 	[%rd4+1216], %rs212;
$L__BB0_39:
	setp.gt.u32 	%p35, %r9, 501;
	@%p35 bra 	$L__BB0_41;
	ld.local.f32 	%f500, [%rd3+84];
	rcp.rn.f32 	%f501, %f500;
	ld.local.v2.f32 	{%f502, %f503}, [%rd2+80];
	mul.f32 	%f498, %f501, %f502;
	// begin inline asm
	{  cvt.rn.f16.f32 %rs213, %f498;}

	// end inline asm
	add.s32 	%r174, %r134, 640;
	mul.wide.u32 	%rd61, %r174, 2;
	add.s64 	%rd62, %rd1, %rd61;
	st.global.u16 	[%rd62], %rs213;
	mul.f32 	%f499, %f501, %f503;
	// begin inline asm
	{  cvt.rn.f16.f32 %rs214, %f499;}

	// end inline asm
	st.global.u16 	[%rd4+1344], %rs214;
$L__BB0_41:
	setp.gt.u32 	%p36, %r9, 500;
	@%p36 bra 	$L__BB0_43;
	ld.local.f32 	%f506, [%rd3+92];
	rcp.rn.f32 	%f507, %f506;
	ld.local.v2.f32 	{%f508, %f509}, [%rd2+88];
	mul.f32 	%f504, %f507, %f508;
	// begin inline asm
	{  cvt.rn.f16.f32 %rs215, %f504;}

	// end inline asm
	add.s32 	%r178, %r134, 704;
	mul.wide.u32 	%rd63, %r178, 2;
	add.s64 	%rd64, %rd1, %rd63;
	st.global.u16 	[%rd64], %rs215;
	mul.f32 	%f505, %f507, %f509;
	// begin inline asm
	{  cvt.rn.f16.f32 %rs216, %f505;}

	// end inline asm
	st.global.u16 	[%rd4+1472], %rs216;
$L__BB0_43:
	setp.gt.u32 	%p37, %r9, 499;
	@%p37 bra 	$L__BB0_45;
	ld.local.f32 	%f512, [%rd3+100];
	rcp.rn.f32 	%f513, %f512;
	ld.local.v2.f32 	{%f514, %f515}, [%rd2+96];
	mul.f32 	%f510, %f513, %f514;
	// begin inline asm
	{  cvt.rn.f16.f32 %rs217, %f510;}

	// end inline asm
	add.s32 	%r182, %r134, 768;
	mul.wide.u32 	%rd65, %r182, 2;
	add.s64 	%rd66, %rd1, %rd65;
	st.global.u16 	[%rd66], %rs217;
	mul.f32 	%f511, %f513, %f515;
	// begin inline asm
	{  cvt.rn.f16.f32 %rs218, %f511;}

	// end inline asm
	st.global.u16 	[%rd4+1600], %rs218;
$L__BB0_45:
	setp.gt.u32 	%p38, %r9, 498;
	@%p38 bra 	$L__BB0_47;
	ld.local.f32 	%f518, [%rd3+108];
	rcp.rn.f32 	%f519, %f518;
	ld.local.v2.f32 	{%f520, %f521}, [%rd2+104];
	mul.f32 	%f516, %f519, %f520;
	// begin inline asm
	{  cvt.rn.f16.f32 %rs219, %f516;}

	// end inline asm
	add.s32 	%r186, %r134, 832;
	mul.wide.u32 	%rd67, %r186, 2;
	add.s64 	%rd68, %rd1, %rd67;
	st.global.u16 	[%rd68], %rs219;
	mul.f32 	%f517, %f519, %f521;
	// begin inline asm
	{  cvt.rn.f16.f32 %rs220, %f517;}

	// end inline asm
	st.global.u16 	[%rd4+1728], %rs220;
$L__BB0_47:
	setp.gt.u32 	%p39, %r9, 497;
	@%p39 bra 	$L__BB0_49;
	ld.local.f32 	%f524, [%rd3+116];
	rcp.rn.f32 	%f525, %f524;
	ld.local.v2.f32 	{%f526, %f527}, [%rd2+112];
	mul.f32 	%f522, %f525, %f526;
	// begin inline asm
	{  cvt.rn.f16.f32 %rs221, %f522;}

	// end inline asm
	add.s32 	%r190, %r134, 896;
	mul.wide.u32 	%rd69, %r190, 2;
	add.s64 	%rd70, %rd1, %rd69;
	st.global.u16 	[%rd70], %rs221;
	mul.f32 	%f523, %f525, %f527;
	// begin inline asm
	{  cvt.rn.f16.f32 %rs222, %f523;}

	// end inline asm
	st.global.u16 	[%rd4+1856], %rs222;
$L__BB0_49:
	setp.gt.u32 	%p40, %r9, 496;
	@%p40 bra 	$L__BB0_51;
	ld.local.f32 	%f530, [%rd3+124];
	rcp.rn.f32 	%f531, %f530;
	ld.local.v2.f32 	{%f532, %f533}, [%rd2+120];
	mul.f32 	%f528, %f531, %f532;
	// begin inline asm
	{  cvt.rn.f16.f32 %rs223, %f528;}

	// end inline asm
	add.s32 	%r194, %r134, 960;
	mul.wide.u32 	%rd71, %r194, 2;
	add.s64 	%rd72, %rd1, %rd71;
	st.global.u16 	[%rd72], %rs223;
	mul.f32 	%f529, %f531, %f533;
	// begin inline asm
	{  cvt.rn.f16.f32 %rs224, %f529;}

	// end inline asm
	st.global.u16 	[%rd4+1984], %rs224;
$L__BB0_51:
	ret;

}


// ===== COMPILED SASS (sm_100) =====

	.target	sm_100

	.elftype	@"ET_EXEC"


//--------------------- .note.nv.tkinfo           --------------------------
	.section	.note.nv.tkinfo,"",@"SHT_NOTE"
	.sectionflags	@"SHF_NOTE_NV_TKINFO"
	.tkinfo
        /*0018*/ 	.word	0x00000002
        /*0030*/ 	.string	""
        /*0030*/ 	.string	"ptxas"
        /*0030*/ 	.string	"Cuda compilation tools, release 13.0, V13.0.88"
        /*0030*/ 	.string	"Build cuda_13.0.r13.0/compiler.36424714_0"
        /*0030*/ 	.string	"-arch sm_100 -m 64 "



//--------------------- .note.nv.cuinfo           --------------------------
	.section	.note.nv.cuinfo,"",@"SHT_NOTE"
	.sectionflags	@"SHF_NOTE_NV_CUINFO"
        /*0018*/ 	.short	0x0002
        /*001a*/ 	.short	0x0064
        /*001c*/ 	.short	0x0082
	.zero		2


//--------------------- .nv.info                  --------------------------
	.section	.nv.info,"",@"SHT_CUDA_INFO"
	.align	4


	//----- nvinfo : EIATTR_REGCOUNT
	.align		4
        /*0000*/ 	.byte	0x04, 0x2f
        /*0002*/ 	.short	(.L_1 - .L_0)
	.align		4
.L_0:
        /*0004*/ 	.word	index@(_Z14fa_s512_kernelILi512ELi64EEvPK6__halfS2_S2_PS0_ii)
        /*0008*/ 	.word	0x00000035


	//----- nvinfo : EIATTR_FRAME_SIZE
	.align		4
.L_1:
        /*000c*/ 	.byte	0x04, 0x11
        /*000e*/ 	.short	(.L_3 - .L_2)
	.align		4
.L_2:
        /*0010*/ 	.word	index@($__internal_0_$__cuda_sm20_rcp_rn_f32_slowpath)
        /*0014*/ 	.word	0x00000100


	//----- nvinfo : EIATTR_FRAME_SIZE
	.align		4
.L_3:
        /*0018*/ 	.byte	0x04, 0x11
        /*001a*/ 	.short	(.L_5 - .L_4)
	.align		4
.L_4:
        /*001c*/ 	.word	index@(_Z14fa_s512_kernelILi512ELi64EEvPK6__halfS2_S2_PS0_ii)
        /*0020*/ 	.word	0x00000100


	//----- nvinfo : EIATTR_MIN_STACK_SIZE
	.align		4
.L_5:
        /*0024*/ 	.byte	0x04, 0x12
        /*0026*/ 	.short	(.L_7 - .L_6)
	.align		4
.L_6:
        /*0028*/ 	.word	index@(_Z14fa_s512_kernelILi512ELi64EEvPK6__halfS2_S2_PS0_ii)
        /*002c*/ 	.word	0x00000100
.L_7:


//--------------------- .nv.compat                --------------------------
	.section	.nv.compat,"",@"SHT_CUDA_COMPAT_INFO"
	.align	4
        /*0000*/ 	.byte	0x02, 0x09, 0x00, 0x00, 0x02, 0x02, 0x01, 0x00, 0x02, 0x05, 0x05, 0x00, 0x03, 0x07, 0x01, 0x01
        /*0010*/ 	.byte	0x02, 0x03, 0x00, 0x00, 0x02, 0x06, 0x01, 0x00, 0x04, 0x0b, 0x08, 0x00, 0x09, 0x00, 0x00, 0x00
        /*0020*/ 	.byte	0x00, 0x00, 0x00, 0x00


//--------------------- .nv.info._Z14fa_s512_kernelILi512ELi64EEvPK6__halfS2_S2_PS0_ii --------------------------
	.section	.nv.info._Z14fa_s512_kernelILi512ELi64EEvPK6__halfS2_S2_PS0_ii,"",@"SHT_CUDA_INFO"
	.sectionflags	@""
	.align	4


	//----- nvinfo : EIATTR_CUDA_API_VERSION
	.align		4
        /*0000*/ 	.byte	0x04, 0x37
        /*0002*/ 	.short	(.L_9 - .L_8)
.L_8:
        /*0004*/ 	.word	0x00000082


	//----- nvinfo : EIATTR_KPARAM_INFO
	.align		4
.L_9:
        /*0008*/ 	.byte	0x04, 0x17
        /*000a*/ 	.short	(.L_11 - .L_10)
.L_10:
        /*000c*/ 	.word	0x00000000
        /*0010*/ 	.short	0x0005
        /*0012*/ 	.short	0x0024
        /*0014*/ 	.byte	0x00, 0xf0, 0x11, 0x00


	//----- nvinfo : EIATTR_KPARAM_INFO
	.align		4
.L_11:
        /*0018*/ 	.byte	0x04, 0x17
        /*001a*/ 	.short	(.L_13 - .L_12)
.L_12:
        /*001c*/ 	.word	0x00000000
        /*0020*/ 	.short	0x0004
        /*0022*/ 	.short	0x0020
        /*0024*/ 	.byte	0x00, 0xf0, 0x11, 0x00


	//----- nvinfo : EIATTR_KPARAM_INFO
	.align		4
.L_13:
        /*0028*/ 	.byte	0x04, 0x17
        /*002a*/ 	.short	(.L_15 - .L_14)
.L_14:
        /*002c*/ 	.word	0x00000000
        /*0030*/ 	.short	0x0003
        /*0032*/ 	.short	0x0018
        /*0034*/ 	.byte	0x00, 0xf5, 0x21, 0x00


	//----- nvinfo : EIATTR_KPARAM_INFO
	.align		4
.L_15:
        /*0038*/ 	.byte	0x04, 0x17
        /*003a*/ 	.short	(.L_17 - .L_16)
.L_16:
        /*003c*/ 	.word	0x00000000
        /*0040*/ 	.short	0x0002
        /*0042*/ 	.short	0x0010
        /*0044*/ 	.byte	0x00, 0xf5, 0x21, 0x00


	//----- nvinfo : EIATTR_KPARAM_INFO
	.align		4
.L_17:
        /*0048*/ 	.byte	0x04, 0x17
        /*004a*/ 	.short	(.L_19 - .L_18)
.L_18:
        /*004c*/ 	.word	0x00000000
        /*0050*/ 	.short	0x0001
        /*0052*/ 	.short	0x0008
        /*0054*/ 	.byte	0x00, 0xf5, 0x21, 0x00


	//----- nvinfo : EIATTR_KPARAM_INFO
	.align		4
.L_19:
        /*0058*/ 	.byte	0x04, 0x17
        /*005a*/ 	.short	(.L_21 - .L_20)
.L_20:
        /*005c*/ 	.word	0x00000000
        /*0060*/ 	.short	0x0000
        /*0062*/ 	.short	0x0000
        /*0064*/ 	.byte	0x00, 0xf5, 0x21, 0x00


	//----- nvinfo : EIATTR_SPARSE_MMA_MASK
	.align		4
.L_21:
        /*0068*/ 	.byte	0x03, 0x50
        /*006a*/ 	.short	0x0000


	//----- nvinfo : EIATTR_MAXREG_COUNT
	.align		4
        /*006c*/ 	.byte	0x03, 0x1b
        /*006e*/ 	.short	0x0080


	//----- nvinfo : EIATTR_NUM_BARRIERS
	.align		4
        /*0070*/ 	.byte	0x02, 0x4c
        /*0072*/ 	.byte	0x01
	.zero		1


	//----- nvinfo : EIATTR_MERCURY_ISA_VERSION
	.align		4
        /*0074*/ 	.byte	0x03, 0x5f
        /*0076*/ 	.short	0x0101


	//----- nvinfo : EIATTR_COOP_GROUP_MASK_REGIDS
	.align		4
        /*0078*/ 	.byte	0x04, 0x29
        /*007a*/ 	.short	(.L_23 - .L_22)


	//   ....[0]....
.L_22:
        /*007c*/ 	.word	0xffffffff


	//   ....[1]....
        /*0080*/ 	.word	0xffffffff


	//   ....[2]....
        /*0084*/ 	.word	0xffffffff


	//   ....[3]....
        /*0088*/ 	.word	0xffffffff


	//   ....[4]....
        /*008c*/ 	.word	0xffffffff


	//   ....[5]....
        /*0090*/ 	.word	0xffffffff


	//   ....[6]....
        /*0094*/ 	.word	0xffffffff


	//   ....[7]....
        /*0098*/ 	.word	0xffffffff


	//   ....[8]....
        /*009c*/ 	.word	0xffffffff


	//   ....[9]....
        /*00a0*/ 	.word	0xffffffff


	//   ....[10]....
        /*00a4*/ 	.word	0xffffffff


	//   ....[11]....
        /*00a8*/ 	.word	0xffffffff


	//   ....[12]....
        /*00ac*/ 	.word	0x05000019


	//   ....[13]....
        /*00b0*/ 	.word	0x05000019


	//   ....[14]....
        /*00b4*/ 	.word	0x05000019


	//   ....[15]....
        /*00b8*/ 	.word	0x05000019


	//   ....[16]....
        /*00bc*/ 	.word	0x05000019


	//   ....[17]....
        /*00c0*/ 	.word	0x05000019


	//   ....[18]....
        /*00c4*/ 	.word	0x05000019


	//   ....[19]....
        /*00c8*/ 	.word	0x05000019


	//   ....[20]....
        /*00cc*/ 	.word	0x05000019


	//   ....[21]....
        /*00d0*/ 	.word	0x05000019


	//   ....[22]....
        /*00d4*/ 	.word	0x05000019


	//   ....[23]....
        /*00d8*/ 	.word	0x05000019


	//----- nvinfo : EIATTR_COOP_GROUP_INSTR_OFFSETS
	.align		4
.L_23:
        /*00dc*/ 	.byte	0x04, 0x28
        /*00de*/ 	.short	(.L_25 - .L_24)


	//   ....[0]....
.L_24:
        /*00e0*/ 	.word	0x00001d30


	//   ....[1]....
        /*00e4*/ 	.word	0x00001d60


	//   ....[2]....
        /*00e8*/ 	.word	0x00001d80


	//   ....[3]....
        /*00ec*/ 	.word	0x00001da0


	//   ....[4]....
        /*00f0*/ 	.word	0x00001dc0


	//   ....[5]....
        /*00f4*/ 	.word	0x00001df0


	//   ....[6]....
        /*00f8*/ 	.word	0x00001eb0


	//   ....[7]....
        /*00fc*/ 	.word	0x00001ed0


	//   ....[8]....
        /*0100*/ 	.word	0x00001ef0


	//   ....[9]....
        /*0104*/ 	.word	0x00001f10


	//   ....[10]....
        /*0108*/ 	.word	0x00001f30


	//   ....[11]....
        /*010c*/ 	.word	0x00001f50


	//   ....[12]....
        /*0110*/ 	.word	0x00004d60


	//   ....[13]....
        /*0114*/ 	.word	0x00004e20


	//   ....[14]....
        /*0118*/ 	.word	0x00004e90


	//   ....[15]....
        /*011c*/ 	.word	0x00004f00


	//   ....[16]....
        /*0120*/ 	.word	0x00004f70


	//   ....[17]....
        /*0124*/ 	.word	0x00004ff0


	//   ....[18]....
        /*0128*/ 	.word	0x000050e0


	//   ....[19]....
        /*012c*/ 	.word	0x00005150


	//   ....[20]....
        /*0130*/ 	.word	0x000051c0


	//   ....[21]....
        /*0134*/ 	.word	0x00005230


	//   ....[22]....
        /*0138*/ 	.word	0x000052b0


	//   ....[23]....
        /*013c*/ 	.word	0x00005320


	//----- nvinfo : EIATTR_VRC_CTA_INIT_COUNT
	.align		4
.L_25:
        /*0140*/ 	.byte	0x02, 0x4a
	.zero		1
	.zero		1


	//----- nvinfo : EIATTR_EXIT_INSTR_OFFSETS
	.align		4
        /*0144*/ 	.byte	0x04, 0x1c
        /*0146*/ 	.short	(.L_27 - .L_26)


	//   ....[0]....
.L_26:
        /*0148*/ 	.word	0x00000280


	//   ....[1]....
        /*014c*/ 	.word	0x00004b50


	//   ....[2]....
        /*0150*/ 	.word	0x00004cf0


	//----- nvinfo : EIATTR_MAX_THREADS
	.align		4
.L_27:
        /*0154*/ 	.byte	0x04, 0x05
        /*0156*/ 	.short	(.L_29 - .L_28)
.L_28:
        /*0158*/ 	.word	0x00000100
        /*015c*/ 	.word	0x00000001
        /*0160*/ 	.word	0x00000001


	//----- nvinfo : EIATTR_CRS_STACK_SIZE
	.align		4
.L_29:
        /*0164*/ 	.byte	0x04, 0x1e
        /*0166*/ 	.short	(.L_31 - .L_30)
.L_30:
        /*0168*/ 	.word	0x00000000


	//----- nvinfo : EIATTR_CBANK_PARAM_SIZE
	.align		4
.L_31:
        /*016c*/ 	.byte	0x03, 0x19
        /*016e*/ 	.short	0x0028


	//----- nvinfo : EIATTR_PARAM_CBANK
	.align		4
        /*0170*/ 	.byte	0x04, 0x0a
        /*0172*/ 	.short	(.L_33 - .L_32)
	.align		4
.L_32:
        /*0174*/ 	.word	index@(.nv.constant0._Z14fa_s512_kernelILi512ELi64EEvPK6__halfS2_S2_PS0_ii)
        /*0178*/ 	.short	0x0380
        /*017a*/ 	.short	0x0028


	//----- nvinfo : EIATTR_SW_WAR
	.align		4
.L_33:
        /*017c*/ 	.byte	0x04, 0x36
        /*017e*/ 	.short	(.L_35 - .L_34)
.L_34:
        /*0180*/ 	.word	0x00000008
.L_35:


//--------------------- .nv.callgraph             --------------------------
	.section	.nv.callgraph,"",@"SHT_CUDA_CALLGRAPH"
	.align	4
	.sectionentsize	8
	.align		4
        /*0000*/ 	.word	0x00000000
	.align		4
        /*0004*/ 	.word	0xffffffff
	.align		4
        /*0008*/ 	.word	0x00000000
	.align		4
        /*000c*/ 	.word	0xfffffffe
	.align		4
        /*0010*/ 	.word	0x00000000
	.align		4
        /*0014*/ 	.word	0xfffffffd
	.align		4
        /*0018*/ 	.word	0x00000000
	.align		4
        /*001c*/ 	.word	0xfffffffc


//--------------------- .text._Z14fa_s512_kernelILi512ELi64EEvPK6__halfS2_S2_PS0_ii --------------------------
	.section	.text._Z14fa_s512_kernelILi512ELi64EEvPK6__halfS2_S2_PS0_ii,"ax",@progbits
	.align	128
        .global         _Z14fa_s512_kernelILi512ELi64EEvPK6__halfS2_S2_PS0_ii
        .type           _Z14fa_s512_kernelILi512ELi64EEvPK6__halfS2_S2_PS0_ii,@function
        .size           _Z14fa_s512_kernelILi512ELi64EEvPK6__halfS2_S2_PS0_ii,(.L_x_110 - _Z14fa_s512_kernelILi512ELi64EEvPK6__halfS2_S2_PS0_ii)
        .other          _Z14fa_s512_kernelILi512ELi64EEvPK6__halfS2_S2_PS0_ii,@"STO_CUDA_ENTRY STV_DEFAULT"
_Z14fa_s512_kernelILi512ELi64EEvPK6__halfS2_S2_PS0_ii:
.text._Z14fa_s512_kernelILi512ELi64EEvPK6__halfS2_S2_PS0_ii:
[----:B------:R-:W1:Y:S01]  /*0000*/  LDC R1, c[0x0][0x37c] ;  /* 0x0000df00ff017b82 */ /* 0x000e620000000800 */
[----:B------:R-:W2:Y:S01]  /*0010*/  S2R R24, SR_CTAID.Y ;  /* 0x0000000000187919 */ /* 0x000ea20000002600 */
[----:B------:R-:W-:Y:S01]  /*0020*/  HFMA2 R5, -RZ, RZ, 0, 0 ;  /* 0x00000000ff057431 */ /* 0x000fe200000001ff */
[----:B-1----:R-:W-:Y:S01]  /*0030*/  IADD3 R1, PT, PT, R1, -0x100, RZ ;  /* 0xffffff0001017810 */ /* 0x002fe20007ffe0ff */
[----:B------:R-:W-:Y:S01]  /*0040*/  HFMA2 R9, -RZ, RZ, 0, 0 ;  /* 0x00000000ff097431 */ /* 0x000fe200000001ff */
[----:B------:R-:W-:Y:S01]  /*0050*/  MOV R4, 0xff800000 ;  /* 0xff80000000047802 */ /* 0x000fe20000000f00 */
[----:B------:R-:W-:Y:S01]  /*0060*/  HFMA2 R11, -RZ, RZ, 0, 0 ;  /* 0x00000000ff0b7431 */ /* 0x000fe200000001ff */
[----:B------:R-:W-:Y:S01]  /*0070*/  MOV R6, 0xff800000 ;  /* 0xff80000000067802 */ /* 0x000fe20000000f00 */
[----:B------:R-:W-:Y:S01]  /*0080*/  HFMA2 R13, -RZ, RZ, 0, 0 ;  /* 0x00000000ff0d7431 */ /* 0x000fe200000001ff */
[----:B------:R-:W-:Y:S01]  /*0090*/  MOV R7, RZ ;  /* 0x000000ff00077202 */ /* 0x000fe20000000f00 */
[----:B------:R-:W-:Y:S01]  /*00a0*/  HFMA2 R15, -RZ, RZ, 0, 0 ;  /* 0x00000000ff0f7431 */ /* 0x000fe200000001ff */
[----:B------:R-:W-:Y:S01]  /*00b0*/  MOV R8, 0xff800000 ;  /* 0xff80000000087802 */ /* 0x000fe20000000f00 */
        /* <DEDUP_REMOVED lines=8> */
[----:B------:R1:W-:Y:S01]  /*0140*/  STL.128 [R1+0x80], R4 ;  /* 0x0000800401007387 */ /* 0x0003e20000100c00 */
[----:B------:R-:W-:-:S02]  /*0150*/  MOV R18, 0xff800000 ;  /* 0xff80000000127802 */ /* 0x000fc40000000f00 */
[----:B------:R-:W-:Y:S01]  /*0160*/  MOV R20, 0xff800000 ;  /* 0xff80000000147802 */ /* 0x000fe20000000f00 */
[----:B------:R1:W-:Y:S01]  /*0170*/  STL.128 [R1+0x90], R8 ;  /* 0x0000900801007387 */ /* 0x0003e20000100c00 */
[----:B------:R-:W-:-:S03]  /*0180*/  MOV R22, 0xff800000 ;  /* 0xff80000000167802 */ /* 0x000fc60000000f00 */
[----:B------:R1:W-:Y:S04]  /*0190*/  STL.128 [R1+0xa0], R12 ;  /* 0x0000a00c01007387 */ /* 0x0003e80000100c00 */
[----:B------:R1:W-:Y:S01]  /*01a0*/  STL.128 [R1+0xb0], R16 ;  /* 0x0000b01001007387 */ /* 0x0003e20000100c00 */
[----:B--2---:R-:W-:-:S03]  /*01b0*/  ISETP.GT.U32.AND P0, PT, R24, 0x3, PT ;  /* 0x000000031800780c */ /* 0x004fc60003f04070 */
[----:B------:R1:W-:Y:S04]  /*01c0*/  STL.128 [R1+0xc0], R20 ;  /* 0x0000c01401007387 */ /* 0x0003e80000100c00 */
[----:B------:R1:W-:Y:S04]  /*01d0*/  STL.128 [R1+0xd0], R4 ;  /* 0x0000d00401007387 */ /* 0x0003e80000100c00 */
[----:B------:R1:W-:Y:S04]  /*01e0*/  STL.128 [R1+0xe0], R8 ;  /* 0x0000e00801007387 */ /* 0x0003e80000100c00 */
[----:B------:R1:W-:Y:S04]  /*01f0*/  STL.128 [R1+0xf0], R12 ;  /* 0x0000f00c01007387 */ /* 0x0003e80000100c00 */
[----:B------:R1:W-:Y:S04]  /*0200*/  STL.128 [R1], RZ ;  /* 0x000000ff01007387 */ /* 0x0003e80000100c00 */
[----:B------:R1:W-:Y:S04]  /*0210*/  STL.128 [R1+0x10], RZ ;  /* 0x000010ff01007387 */ /* 0x0003e80000100c00 */
[----:B------:R1:W-:Y:S04]  /*0220*/  STL.128 [R1+0x20], RZ ;  /* 0x000020ff01007387 */ /* 0x0003e80000100c00 */
[----:B------:R1:W-:Y:S04]  /*0230*/  STL.128 [R1+0x30], RZ ;  /* 0x000030ff01007387 */ /* 0x0003e80000100c00 */
[----:B------:R1:W-:Y:S04]  /*0240*/  STL.128 [R1+0x40], RZ ;  /* 0x000040ff01007387 */ /* 0x0003e80000100c00 */
[----:B------:R1:W-:Y:S04]  /*0250*/  STL.128 [R1+0x50], RZ ;  /* 0x000050ff01007387 */ /* 0x0003e80000100c00 */
[----:B------:R1:W-:Y:S04]  /*0260*/  STL.128 [R1+0x60], RZ ;  /* 0x000060ff01007387 */ /* 0x0003e80000100c00 */
[----:B------:R1:W-:Y:S01]  /*0270*/  STL.128 [R1+0x70], RZ ;  /* 0x000070ff01007387 */ /* 0x0003e20000100c00 */
[----:B------:R-:W-:Y:S05]  /*0280*/  @P0 EXIT ;  /* 0x000000000000094d */ /* 0x000fea0003800000 */
[----:B-1----:R-:W1:Y:S01]  /*0290*/  S2R R7, SR_TID.X ;  /* 0x0000000000077919 */ /* 0x002e620000002100 */
[----:B------:R-:W2:Y:S01]  /*02a0*/  S2UR UR4, SR_CTAID.X ;  /* 0x00000000000479c3 */ /* 0x000ea20000002500 */
[----:B------:R-:W3:Y:S01]  /*02b0*/  LDCU.64 UR8, c[0x0][0x358] ;  /* 0x00006b00ff0877ac */ /* 0x000ee20008000a00 */
[----:B------:R-:W-:Y:S01]  /*02c0*/  MOV R4, 0x400 ;  /* 0x0000040000047802 */ /* 0x000fe20000000f00 */
[----:B------:R-:W4:Y:S01]  /*02d0*/  S2R R11, SR_CgaCtaId ;  /* 0x00000000000b7919 */ /* 0x000f220000008800 */
[----:B--2---:R-:W-:Y:S01]  /*02e0*/  USHF.L.U32 UR4, UR4, 0xf, URZ ;  /* 0x0000000f04047899 */ /* 0x004fe200080006ff */
[----:B-1----:R-:W-:Y:S02]  /*02f0*/  LEA R0, R24, R7, 0x7 ;  /* 0x0000000718007211 */ /* 0x002fe400078e38ff */
[----:B------:R-:W-:Y:S02]  /*0300*/  SHF.R.U32.HI R8, RZ, 0x5, R7 ;  /* 0x00000005ff087819 */ /* 0x000fe40000011607 */
[----:B------:R-:W-:-:S02]  /*0310*/  ISETP.GT.U32.AND P0, PT, R0, 0x1ff, PT ;  /* 0x000001ff0000780c */ /* 0x000fc40003f04070 */
[----:B----4-:R-:W-:Y:S02]  /*0320*/  LEA R6, R11, R4, 0x18 ;  /* 0x000000040b067211 */ /* 0x010fe400078ec0ff */
[C---:B------:R-:W-:Y:S02]  /*0330*/  ISETP.GT.U32.OR P0, PT, R7.reuse, 0x7f, P0 ;  /* 0x0000007f0700780c */ /* 0x040fe40000704470 */
[----:B------:R-:W-:-:S11]  /*0340*/  LOP3.LUT R27, R7, 0x1f, RZ, 0xc0, !PT ;  /* 0x0000001f071b7812 */ /* 0x000fd600078ec0ff */
[----:B------:R-:W1:Y:S01]  /*0350*/  @!P0 LDC.64 R2, c[0x0][0x380] ;  /* 0x0000e000ff028b82 */ /* 0x000e620000000a00 */
[----:B------:R-:W-:Y:S01]  /*0360*/  @!P0 LEA R5, R0, UR4, 0x6 ;  /* 0x0000000400058c11 */ /* 0x000fe2000f8e30ff */
[--C-:B------:R-:W-:Y:S01]  /*0370*/  @!P0 IMAD R9, R7, 0x82, R6.reuse ;  /* 0x0000008207098824 */ /* 0x100fe200078e0206 */
[----:B------:R-:W-:Y:S01]  /*0380*/  IADD3 R0, PT, PT, R4, 0x4100, RZ ;  /* 0x0000410004007810 */ /* 0x000fe20007ffe0ff */
[----:B------:R-:W-:-:S03]  /*0390*/  IMAD R6, R8, 0x820, R6 ;  /* 0x0000082008067824 */ /* 0x000fc600078e0206 */
[----:B------:R-:W-:-:S05]  /*03a0*/  LEA R20, R11, R0, 0x18 ;  /* 0x000000000b147211 */ /* 0x000fca00078ec0ff */
[--C-:B------:R-:W-:Y:S02]  /*03b0*/  IMAD R26, R7, 0x82, R20.reuse ;  /* 0x00000082071a7824 */ /* 0x100fe400078e0214 */
[----:B------:R-:W-:Y:S02]  /*03c0*/  IMAD R20, R27, 0x82, R20 ;  /* 0x000000821b147824 */ /* 0x000fe400078e0214 */
[----:B-1----:R-:W-:Y:S01]  /*03d0*/  @!P0 IMAD.WIDE.U32 R2, R5, 0x2, R2 ;  /* 0x0000000205028825 */ /* 0x002fe200078e0002 */
[C---:B------:R-:W-:Y:S02]  /*03e0*/  IADD3 R5, PT, PT, R4.reuse, 0x5140, RZ ;  /* 0x0000514004057810 */ /* 0x040fe40007ffe0ff */
[----:B------:R-:W-:Y:S02]  /*03f0*/  IADD3 R4, PT, PT, R4, 0x6180, RZ ;  /* 0x0000618004047810 */ /* 0x000fe40007ffe0ff */
[----:B------:R-:W-:Y:S01]  /*0400*/  @!PT LDS RZ, [RZ] ;  /* 0x00000000fffff984 */ /* 0x000fe20000000800 */
[----:B------:R-:W-:Y:S01]  /*0410*/  @!PT LDS RZ, [RZ] ;  /* 0x00000000fffff984 */ /* 0x000fe20000000800 */
[----:B------:R-:W-:Y:S01]  /*0420*/  @!PT LDS RZ, [RZ] ;  /* 0x00000000fffff984 */ /* 0x000fe20000000800 */
[----:B---3--:R-:W-:Y:S01]  /*0430*/  @!P0 LDGSTS.E.BYPASS.128 [R9], desc[UR8][R2.64] ;  /* 0x0000000002098fae */ /* 0x008fe2000b981808 */
[----:B------:R-:W-:-:S02]  /*0440*/  LEA R22, R11, R5, 0x18 ;  /* 0x000000050b167211 */ /* 0x000fc400078ec0ff */
[----:B------:R-:W-:Y:S01]  /*0450*/  LEA R0, R11, R4, 0x18 ;  /* 0x000000040b007211 */ /* 0x000fe200078ec0ff */
[----:B------:R-:W-:Y:S01]  /*0460*/  @!P0 LDGSTS.E.BYPASS.128 [R9+0x10], desc[UR8][R2.64+0x10] ;  /* 0x0001001002098fae */ /* 0x000fe2000b981808 */
[----:B------:R-:W-:Y:S01]  /*0470*/  IADD3 R5, PT, PT, R1, 0x80, RZ ;  /* 0x0000008001057810 */ /* 0x000fe20007ffe0ff */
[----:B------:R-:W-:Y:S01]  /*0480*/  IMAD R21, R7, 0x82, R22 ;  /* 0x0000008207157824 */ /* 0x000fe200078e0216 */
[----:B------:R-:W-:Y:S01]  /*0490*/  MOV R4, RZ ;  /* 0x000000ff00047202 */ /* 0x000fe20000000f00 */
[----:B------:R-:W-:Y:S01]  /*04a0*/  @!P0 LDGSTS.E.BYPASS.128 [R9+0x20], desc[UR8][R2.64+0x20] ;  /* 0x0002002002098fae */ /* 0x000fe2000b981808 */
[----:B------:R-:W-:-:S03]  /*04b0*/  LEA R22, R27, R22, 0x1 ;  /* 0x000000161b167211 */ /* 0x000fc600078e08ff */
[----:B------:R-:W-:Y:S04]  /*04c0*/  @!P0 LDGSTS.E.BYPASS.128 [R9+0x30], desc[UR8][R2.64+0x30] ;  /* 0x0003003002098fae */ /* 0x000fe8000b981808 */
[----:B------:R-:W-:Y:S04]  /*04d0*/  @!P0 LDGSTS.E.BYPASS.128 [R9+0x40], desc[UR8][R2.64+0x40] ;  /* 0x0004004002098fae */ /* 0x000fe8000b981808 */
[----:B------:R-:W-:Y:S04]  /*04e0*/  @!P0 LDGSTS.E.BYPASS.128 [R9+0x50], desc[UR8][R2.64+0x50] ;  /* 0x0005005002098fae */ /* 0x000fe8000b981808 */
[----:B------:R-:W-:Y:S04]  /*04f0*/  @!P0 LDGSTS.E.BYPASS.128 [R9+0x60], desc[UR8][R2.64+0x60] ;  /* 0x0006006002098fae */ /* 0x000fe8000b981808 */
[----:B------:R1:W-:Y:S04]  /*0500*/  @!P0 LDGSTS.E.BYPASS.128 [R9+0x70], desc[UR8][R2.64+0x70] ;  /* 0x0007007002098fae */ /* 0x0003e8000b981808 */
[----:B------:R-:W0:Y:S01]  /*0510*/  LDGDEPBAR ;  /* 0x00000000000079af */ /* 0x000e220000000000 */
[----:B-1----:R-:W-:-:S02]  /*0520*/  SHF.R.U32.HI R3, RZ, 0x1, R7 ;  /* 0x00000001ff037819 */ /* 0x002fc40000011607 */
[----:B------:R-:W-:Y:S02]  /*0530*/  LEA R9, R8, R27, 0x9 ;  /* 0x0000001b08097211 */ /* 0x000fe400078e48ff */
[----:B------:R-:W-:Y:S02]  /*0540*/  LOP3.LUT R3, R3, 0x70, RZ, 0xc0, !PT ;  /* 0x0000007003037812 */ /* 0x000fe400078ec0ff */
[-C--:B------:R-:W-:Y:S02]  /*0550*/  LEA R2, R9, R0.reuse, 0x2 ;  /* 0x0000000009027211 */ /* 0x080fe400078e10ff */
[----:B------:R-:W-:Y:S02]  /*0560*/  LEA R0, R27, R0, 0x2 ;  /* 0x000000001b007211 */ /* 0x000fe400078e10ff */
[----:B------:R-:W-:Y:S01]  /*0570*/  LEA R23, R24, R3, 0x7 ;  /* 0x0000000318177211 */ /* 0x000fe200078e38ff */
[----:B------:R-:W-:-:S04]  /*0580*/  DEPBAR.LE SB0, 0x0 ;  /* 0x000080000000791a */ /* 0x000fc80000000000 */
[----:B------:R-:W-:Y:S06]  /*0590*/  BAR.SYNC.DEFER_BLOCKING 0x0 ;  /* 0x0000000000007b1d */ /* 0x000fec0000010000 */
.L_x_12:
[----:B------:R-:W-:Y:S01]  /*05a0*/  ISETP.GT.U32.AND P0, PT, R7, 0x1f, PT ;  /* 0x0000001f0700780c */ /* 0x000fe20003f04070 */
[----:B------:R-:W-:-:S12]  /*05b0*/  BSSY.RECONVERGENT B0, `(.L_x_0) ;  /* 0x000001b000007945 */ /* 0x000fd80003800200 */
[----:B-12---:R-:W-:Y:S05]  /*05c0*/  @P0 BRA `(.L_x_1) ;  /* 0x0000000000640947 */ /* 0x006fea0003800000 */
[----:B------:R-:W1:Y:S01]  /*05d0*/  LDC.64 R8, c[0x0][0x388] ;  /* 0x0000e200ff087b82 */ /* 0x000e620000000a00 */
[----:B------:R-:W-:-:S04]  /*05e0*/  LEA R13, R4, R7, 0x5 ;  /* 0x00000007040d7211 */ /* 0x000fc800078e28ff */
[----:B------:R-:W-:-:S03]  /*05f0*/  LEA R13, R13, UR4, 0x6 ;  /* 0x000000040d0d7c11 */ /* 0x000fc6000f8e30ff */
[----:B------:R-:W2:Y:S02]  /*0600*/  LDC.64 R10, c[0x0][0x390] ;  /* 0x0000e400ff0a7b82 */ /* 0x000ea40000000a00 */
[----:B-1----:R-:W-:-:S05]  /*0610*/  IMAD.WIDE.U32 R8, R13, 0x2, R8 ;  /* 0x000000020d087825 */ /* 0x002fca00078e0008 */
[----:B------:R-:W-:Y:S01]  /*0620*/  @!PT LDS RZ, [RZ] ;  /* 0x00000000fffff984 */ /* 0x000fe20000000800 */
[----:B------:R-:W-:Y:S01]  /*0630*/  @!PT LDS RZ, [RZ] ;  /* 0x00000000fffff984 */ /* 0x000fe20000000800 */
[----:B------:R-:W-:Y:S01]  /*0640*/  @!PT LDS RZ, [RZ] ;  /* 0x00000000fffff984 */ /* 0x000fe20000000800 */
[----:B------:R1:W-:Y:S01]  /*0650*/  LDGSTS.E.BYPASS.128 [R26], desc[UR8][R8.64] ;  /* 0x00000000081a7fae */ /* 0x0003e2000b981808 */
[----:B--2---:R-:W-:-:S03]  /*0660*/  IMAD.WIDE.U32 R10, R13, 0x2, R10 ;  /* 0x000000020d0a7825 */ /* 0x004fc600078e000a */
[----:B------:R1:W-:Y:S04]  /*0670*/  LDGSTS.E.BYPASS.128 [R26+0x10], desc[UR8][R8.64+0x10] ;  /* 0x00010010081a7fae */ /* 0x0003e8000b981808 */
[----:B------:R1:W-:Y:S04]  /*0680*/  LDGSTS.E.BYPASS.128 [R26+0x20], desc[UR8][R8.64+0x20] ;  /* 0x00020020081a7fae */ /* 0x0003e8000b981808 */
[----:B------:R1:W-:Y:S04]  /*0690*/  LDGSTS.E.BYPASS.128 [R26+0x30], desc[UR8][R8.64+0x30] ;  /* 0x00030030081a7fae */ /* 0x0003e8000b981808 */
[----:B------:R1:W-:Y:S04]  /*06a0*/  LDGSTS.E.BYPASS.128 [R26+0x40], desc[UR8][R8.64+0x40] ;  /* 0x00040040081a7fae */ /* 0x0003e8000b981808 */
[----:B------:R1:W-:Y:S04]  /*06b0*/  LDGSTS.E.BYPASS.128 [R26+0x50], desc[UR8][R8.64+0x50] ;  /* 0x00050050081a7fae */ /* 0x0003e8000b981808 */
[----:B------:R1:W-:Y:S04]  /*06c0*/  LDGSTS.E.BYPASS.128 [R26+0x60], desc[UR8][R8.64+0x60] ;  /* 0x00060060081a7fae */ /* 0x0003e8000b981808 */
[----:B------:R1:W-:Y:S04]  /*06d0*/  LDGSTS.E.BYPASS.128 [R26+0x70], desc[UR8][R8.64+0x70] ;  /* 0x00070070081a7fae */ /* 0x0003e8000b981808 */
[----:B------:R1:W-:Y:S04]  /*06e0*/  LDGSTS.E.BYPASS.128 [R21], desc[UR8][R10.64] ;  /* 0x000000000a157fae */ /* 0x0003e8000b981808 */
[----:B------:R1:W-:Y:S04]  /*06f0*/  LDGSTS.E.BYPASS.128 [R21+0x10], desc[UR8][R10.64+0x10] ;  /* 0x000100100a157fae */ /* 0x0003e8000b981808 */
[----:B------:R1:W-:Y:S04]  /*0700*/  LDGSTS.E.BYPASS.128 [R21+0x20], desc[UR8][R10.64+0x20] ;  /* 0x000200200a157fae */ /* 0x0003e8000b981808 */
[----:B------:R1:W-:Y:S04]  /*0710*/  LDGSTS.E.BYPASS.128 [R21+0x30], desc[UR8][R10.64+0x30] ;  /* 0x000300300a157fae */ /* 0x0003e8000b981808 */
[----:B------:R1:W-:Y:S04]  /*0720*/  LDGSTS.E.BYPASS.128 [R21+0x40], desc[UR8][R10.64+0x40] ;  /* 0x000400400a157fae */ /* 0x0003e8000b981808 */
[----:B------:R1:W-:Y:S04]  /*0730*/  LDGSTS.E.BYPASS.128 [R21+0x50], desc[UR8][R10.64+0x50] ;  /* 0x000500500a157fae */ /* 0x0003e8000b981808 */
[----:B------:R1:W-:Y:S04]  /*0740*/  LDGSTS.E.BYPASS.128 [R21+0x60], desc[UR8][R10.64+0x60] ;  /* 0x000600600a157fae */ /* 0x0003e8000b981808 */
[----:B------:R1:W-:Y:S02]  /*0750*/  LDGSTS.E.BYPASS.128 [R21+0x70], desc[UR8][R10.64+0x70] ;  /* 0x000700700a157fae */ /* 0x0003e4000b981808 */
.L_x_1:
[----:B------:R-:W-:Y:S05]  /*0760*/  BSYNC.RECONVERGENT B0 ;  /* 0x0000000000007941 */ /* 0x000fea0003800200 */
.L_x_0:
[----:B------:R-:W0:Y:S01]  /*0770*/  LDGDEPBAR ;  /* 0x00000000000079af */ /* 0x000e220000000000 */
[----:B-1----:R-:W-:Y:S01]  /*0780*/  MOV R9, R23 ;  /* 0x0000001700097202 */ /* 0x002fe20000000f00 */
[----:B------:R-:W-:Y:S01]  /*0790*/  UMOV UR5, 0x40 ;  /* 0x0000004000057882 */ /* 0x000fe20000000000 */
[----:B------:R-:W-:Y:S01]  /*07a0*/  MOV R10, R2 ;  /* 0x00000002000a7202 */ /* 0x000fe20000000f00 */
[----:B------:R-:W-:-:S04]  /*07b0*/  DEPBAR.LE SB0, 0x0 ;  /* 0x000080000000791a */ /* 0x000fc80000000000 */
[----:B------:R-:W-:Y:S06]  /*07c0*/  BAR.SYNC.DEFER_BLOCKING 0x0 ;  /* 0x0000000000007b1d */ /* 0x000fec0000010000 */
.L_x_4:
[----:B------:R-:W-:Y:S01]  /*07d0*/  ISETP.GT.U32.AND P0, PT, R9, 0x1ff, PT ;  /* 0x000001ff0900780c */ /* 0x000fe20003f04070 */
[----:B------:R-:W-:-:S12]  /*07e0*/  BSSY.RECONVERGENT B0, `(.L_x_2) ;  /* 0x0000143000007945 */ /* 0x000fd80003800200 */
[----:B------:R-:W-:Y:S05]  /*07f0*/  @P0 BRA `(.L_x_3) ;  /* 0x0000001400040947 */ /* 0x000fea0003800000 */
[----:B------:R-:W1:Y:S04]  /*0800*/  LDS.U16 R8, [R6+UR5+-0x40] ;  /* 0xffffc00506087984 */ /* 0x000e680008000400 */
[----:B------:R-:W2:Y:S04]  /*0810*/  LDS.U16 R11, [R20] ;  /* 0x00000000140b7984 */ /* 0x000ea80000000400 */
[----:B------:R-:W3:Y:S04]  /*0820*/  LDS.U16 R24, [R6+UR5+-0x3e] ;  /* 0xffffc20506187984 */ /* 0x000ee80008000400 */
[----:B------:R-:W4:Y:S04]  /*0830*/  LDS.U16 R28, [R20+0x2] ;  /* 0x00000200141c7984 */ /* 0x000f280000000400 */
[----:B------:R-:W5:Y:S04]  /*0840*/  LDS.U16 R29, [R6+UR5+-0x3c] ;  /* 0xffffc405061d7984 */ /* 0x000f680008000400 */
[----:B------:R-:W5:Y:S04]  /*0850*/  LDS.U16 R30, [R20+0x4] ;  /* 0x00000400141e7984 */ /* 0x000f680000000400 */
[----:B------:R-:W5:Y:S04]  /*0860*/  LDS.U16 R31, [R6+UR5+-0x3a] ;  /* 0xffffc605061f7984 */ /* 0x000f680008000400 */
[----:B------:R-:W5:Y:S04]  /*0870*/  LDS.U16 R32, [R20+0x6] ;  /* 0x0000060014207984 */ /* 0x000f680000000400 */
[----:B------:R-:W5:Y:S04]  /*0880*/  LDS.U16 R17, [R6+UR5+-0x38] ;  /* 0xffffc80506117984 */ /* 0x000f680008000400 */
[----:B------:R-:W5:Y:S04]  /*0890*/  LDS.U16 R18, [R20+0x8] ;  /* 0x0000080014127984 */ /* 0x000f680000000400 */
[----:B------:R-:W5:Y:S01]  /*08a0*/  LDS.U16 R15, [R6+UR5+-0x36] ;  /* 0xffffca05060f7984 */ /* 0x000f620008000400 */
[----:B-1----:R-:W-:-:S03]  /*08b0*/  HADD2.F32 R8, -RZ, R8.H0_H0 ;  /* 0x20000008ff087230 */ /* 0x002fc60000004100 */
[----:B------:R-:W1:Y:S01]  /*08c0*/  LDS.U16 R16, [R20+0xa] ;  /* 0x00000a0014107984 */ /* 0x000e620000000400 */
[----:B--2---:R-:W-:-:S03]  /*08d0*/  HADD2.F32 R19, -RZ, R11.H0_H0 ;  /* 0x2000000bff137230 */ /* 0x004fc60000004100 */
[----:B------:R-:W2:Y:S01]  /*08e0*/  LDS.U16 R12, [R6+UR5+-0x34] ;  /* 0xffffcc05060c7984 */ /* 0x000ea20008000400 */
[----:B---3--:R-:W-:Y:S02]  /*08f0*/  HADD2.F32 R25, -RZ, R24.H0_H0 ;  /* 0x20000018ff197230 */ /* 0x008fe40000004100 */
[----:B------:R-:W-:Y:S01]  /*0900*/  FFMA R8, R8, R19, RZ ;  /* 0x0000001308087223 */ /* 0x000fe200000000ff */
[----:B------:R-:W3:Y:S01]  /*0910*/  LDS.U16 R13, [R20+0xc] ;  /* 0x00000c00140d7984 */ /* 0x000ee20000000400 */
[----:B----4-:R-:W-:-:S03]  /*0920*/  HADD2.F32 R28, -RZ, R28.H0_H0 ;  /* 0x2000001cff1c7230 */ /* 0x010fc60000004100 */
[----:B------:R-:W4:Y:S01]  /*0930*/  LDS.U16 R14, [R6+UR5+-0x32] ;  /* 0xffffce05060e7984 */ /* 0x000f220008000400 */
[----:B-----5:R-:W-:Y:S02]  /*0940*/  HADD2.F32 R29, -RZ, R29.H0_H0 ;  /* 0x2000001dff1d7230 */ /* 0x020fe40000004100 */
[----:B------:R-:W-:Y:S01]  /*0950*/  FFMA R28, R25, R28, R8 ;  /* 0x0000001c191c7223 */ /* 0x000fe20000000008 */
[----:B------:R-:W5:Y:S01]  /*0960*/  LDS.U16 R11, [R20+0xe] ;  /* 0x00000e00140b7984 */ /* 0x000f620000000400 */
[----:B------:R-:W-:-:S03]  /*0970*/  HADD2.F32 R30, -RZ, R30.H0_H0 ;  /* 0x2000001eff1e7230 */ /* 0x000fc60000004100 */
[----:B------:R-:W5:Y:S01]  /*0980*/  LDS.U16 R8, [R6+UR5+-0x30] ;  /* 0xffffd00506087984 */ /* 0x000f620008000400 */
[----:B------:R-:W-:Y:S02]  /*0990*/  HADD2.F32 R31, -RZ, R31.H0_H0 ;  /* 0x2000001fff1f7230 */ /* 0x000fe40000004100 */
        /* <DEDUP_REMOVED lines=12> */
[----:B-1----:R-:W-:-:S03]  /*0a60*/  HADD2.F32 R16, -RZ, R16.H0_H0 ;  /* 0x20000010ff107230 */ /* 0x002fc60000004100 */
[----:B------:R-:W1:Y:S01]  /*0a70*/  LDS.U16 R17, [R6+UR5+-0x2a] ;  /* 0xffffd60506117984 */ /* 0x000e620008000400 */
[----:B--2---:R-:W-:Y:S02]  /*0a80*/  HADD2.F32 R31, -RZ, R12.H0_H0 ;  /* 0x2000000cff1f7230 */ /* 0x004fe40000004100 */
[----:B------:R-:W-:Y:S01]  /*0a90*/  FFMA R30, R15, R16, R30 ;  /* 0x000000100f1e7223 */ /* 0x000fe2000000001e */
[----:B------:R-:W2:Y:S01]  /*0aa0*/  LDS.U16 R18, [R20+0x16] ;  /* 0x0000160014127984 */ /* 0x000ea20000000400 */
[----:B---3--:R-:W-:-:S03]  /*0ab0*/  HADD2.F32 R32, -RZ, R13.H0_H0 ;  /* 0x2000000dff207230 */ /* 0x008fc60000004100 */
[----:B------:R-:W3:Y:S01]  /*0ac0*/  LDS.U16 R15, [R6+UR5+-0x28] ;  /* 0xffffd805060f7984 */ /* 0x000ee20008000400 */
[----:B----4-:R-:W-:Y:S02]  /*0ad0*/  HADD2.F32 R33, -RZ, R14.H0_H0 ;  /* 0x2000000eff217230 */ /* 0x010fe40000004100 */
[----:B------:R-:W-:Y:S01]  /*0ae0*/  FFMA R30, R31, R32, R30 ;  /* 0x000000201f1e7223 */ /* 0x000fe2000000001e */
[----:B------:R-:W4:Y:S01]  /*0af0*/  LDS.U16 R16, [R20+0x18] ;  /* 0x0000180014107984 */ /* 0x000f220000000400 */
[----:B-----5:R-:W-:-:S03]  /*0b00*/  HADD2.F32 R11, -RZ, R11.H0_H0 ;  /* 0x2000000bff0b7230 */ /* 0x020fc60000004100 */
        /* <DEDUP_REMOVED lines=16> */
[----:B-1----:R-:W-:Y:S02]  /*0c10*/  HADD2.F32 R34, -RZ, R17.H0_H0 ;  /* 0x20000011ff227230 */ /* 0x002fe40000004100 */
[----:B------:R-:W-:Y:S01]  /*0c20*/  FFMA R29, R32, R29, R33 ;  /* 0x0000001d201d7223 */ /* 0x000fe20000000021 */
[----:B------:R-:W1:Y:S01]  /*0c30*/  LDS.U16 R30, [R20+0x20] ;  /* 0x00002000141e7984 */ /* 0x000e620000000400 */
[----:B--2---:R-:W-:-:S03]  /*0c40*/  HADD2.F32 R18, -RZ, R18.H0_H0 ;  /* 0x20000012ff127230 */ /* 0x004fc60000004100 */
[----:B------:R-:W2:Y:S01]  /*0c50*/  LDS.U16 R28, [R6+UR5+-0x1e] ;  /* 0xffffe205061c7984 */ /* 0x000ea20008000400 */
[----:B---3--:R-:W-:Y:S02]  /*0c60*/  HADD2.F32 R32, -RZ, R15.H0_H0 ;  /* 0x2000000fff207230 */ /* 0x008fe40000004100 */
[----:B------:R-:W-:Y:S01]  /*0c70*/  FFMA R29, R34, R18, R29 ;  /* 0x00000012221d7223 */ /* 0x000fe2000000001d */
        /* <DEDUP_REMOVED lines=72> */
[----:B------:R-:W5:Y:S01]  /*1100*/  LDS.U16 R17, [R6+UR5] ;  /* 0x0000000506117984 */ /* 0x000f620008000400 */
[----:B------:R-:W-:Y:S02]  /*1110*/  HADD2.F32 R34, -RZ, R13.H0_H0 ;  /* 0x2000000dff227230 */ /* 0x000fe40000004100 */
[----:B------:R-:W-:Y:S01]  /*1120*/  FFMA R29, R32, R31, R29 ;  /* 0x0000001f201d7223 */ /* 0x000fe2000000001d */
[----:B------:R-:W5:Y:S01]  /*1130*/  LDS.U16 R18, [R20+0x40] ;  /* 0x0000400014127984 */ /* 0x000f620000000400 */
[----:B-1----:R-:W-:-:S03]  /*1140*/  HADD2.F32 R12, -RZ, R12.H0_H0 ;  /* 0x2000000cff0c7230 */ /* 0x002fc60000004100 */
[----:B------:R-:W1:Y:S01]  /*1150*/  LDS.U16 R16, [R6+UR5+0x2] ;  /* 0x0000020506107984 */ /* 0x000e620008000400 */
[----:B--2---:R-:W-:Y:S02]  /*1160*/  HADD2.F32 R31, -RZ, R30.H0_H0 ;  /* 0x2000001eff1f7230 */ /* 0x004fe40000004100 */
[----:B------:R-:W-:Y:S01]  /*1170*/  FFMA R34, R34, R12, R29 ;  /* 0x0000000c22227223 */ /* 0x000fe2000000001d */
[----:B------:R-:W2:Y:S01]  /*1180*/  LDS.U16 R15, [R20+0x42] ;  /* 0x00004200140f7984 */ /* 0x000ea20000000400 */
[----:B---3--:R-:W-:-:S03]  /*1190*/  HADD2.F32 R30, -RZ, R11.H0_H0 ;  /* 0x2000000bff1e7230 */ /* 0x008fc60000004100 */
[----:B------:R-:W3:Y:S01]  /*11a0*/  LDS.U16 R13, [R6+UR5+0x4] ;  /* 0x00000405060d7984 */ /* 0x000ee20008000400 */
[----:B----4-:R-:W-:Y:S02]  /*11b0*/  HADD2.F32 R33, -RZ, R8.H0_H0 ;  /* 0x20000008ff217230 */ /* 0x010fe40000004100 */
[----:B------:R-:W-:Y:S01]  /*11c0*/  FFMA R30, R31, R30, R34 ;  /* 0x0000001e1f1e7223 */ /* 0x000fe20000000022 */
[----:B------:R-:W4:Y:S01]  /*11d0*/  LDS.U16 R29, [R20+0x44] ;  /* 0x00004400141d7984 */ /* 0x000f220000000400 */
[----:B-----5:R-:W-:-:S03]  /*11e0*/  HADD2.F32 R14, -RZ, R14.H0_H0 ;  /* 0x2000000eff0e7230 */ /* 0x020fc60000004100 */
[----:B------:R-:W5:Y:S01]  /*11f0*/  LDS.U16 R11, [R6+UR5+0x6] ;  /* 0x00000605060b7984 */ /* 0x000f620008000400 */
[----:B------:R-:W-:Y:S02]  /*1200*/  HADD2.F32 R31, -RZ, R24.H0_H0 ;  /* 0x20000018ff1f7230 */ /* 0x000fe40000004100 */
[----:B------:R-:W-:Y:S01]  /*1210*/  FFMA R30, R33, R14, R30 ;  /* 0x0000000e211e7223 */ /* 0x000fe2000000001e */
[----:B------:R-:W5:Y:S01]  /*1220*/  LDS.U16 R12, [R20+0x46] ;  /* 0x00004600140c7984 */ /* 0x000f620000000400 */
[----:B------:R-:W-:-:S03]  /*1230*/  HADD2.F32 R32, -RZ, R25.H0_H0 ;  /* 0x20000019ff207230 */ /* 0x000fc60000004100 */
        /* <DEDUP_REMOVED lines=11> */
[----:B-1----:R-:W-:Y:S02]  /*12f0*/  HADD2.F32 R33, -RZ, R16.H0_H0 ;  /* 0x20000010ff217230 */ /* 0x002fe40000004100 */
[----:B------:R-:W-:Y:S01]  /*1300*/  FFMA R30, R31, R32, R30 ;  /* 0x000000201f1e7223 */ /* 0x000fe2000000001e */
[----:B------:R-:W1:Y:S01]  /*1310*/  LDS.U16 R19, [R20+0x4c] ;  /* 0x00004c0014137984 */ /* 0x000e620000000400 */
[----:B--2---:R-:W-:-:S03]  /*1320*/  HADD2.F32 R15, -RZ, R15.H0_H0 ;  /* 0x2000000fff0f7230 */ /* 0x004fc60000004100 */
[----:B------:R-:W2:Y:S01]  /*1330*/  LDS.U16 R18, [R6+UR5+0xe] ;  /* 0x00000e0506127984 */ /* 0x000ea20008000400 */
[----:B---3--:R-:W-:Y:S02]  /*1340*/  HADD2.F32 R31, -RZ, R13.H0_H0 ;  /* 0x2000000dff1f7230 */ /* 0x008fe40000004100 */
[----:B------:R-:W-:Y:S01]  /*1350*/  FFMA R30, R33, R15, R30 ;  /* 0x0000000f211e7223 */ /* 0x000fe2000000001e */
[----:B------:R-:W3:Y:S01]  /*1360*/  LDS.U16 R17, [R20+0x4e] ;  /* 0x00004e0014117984 */ /* 0x000ee20000000400 */
[----:B----4-:R-:W-:-:S03]  /*1370*/  HADD2.F32 R32, -RZ, R29.H0_H0 ;  /* 0x2000001dff207230 */ /* 0x010fc60000004100 */
[----:B------:R-:W4:Y:S01]  /*1380*/  LDS.U16 R15, [R6+UR5+0x10] ;  /* 0x00001005060f7984 */ /* 0x000f220008000400 */
[----:B-----5:R-:W-:Y:S02]  /*1390*/  HADD2.F32 R11, -RZ, R11.H0_H0 ;  /* 0x2000000bff0b7230 */ /* 0x020fe40000004100 */
        /* <DEDUP_REMOVED lines=33> */
[----:B------:R-:W5:Y:S02]  /*15b0*/  LDS.U16 R17, [R6+UR5+0x1e] ;  /* 0x00001e0506117984 */ /* 0x000f640008000400 */
[----:B------:R-:W-:Y:S01]  /*15c0*/  FFMA R13, R34, R13, R15 ;  /* 0x0000000d220d7223 */ /* 0x000fe2000000000f */
[----:B------:R-:W-:Y:S01]  /*15d0*/  HADD2.F32 R34, -RZ, R30.H0_H0 ;  /* 0x2000001eff227230 */ /* 0x000fe20000004100 */
        /* <DEDUP_REMOVED lines=81> */
[----:B------:R-:W-:Y:S02]  /*1af0*/  HADD2.F32 R32, -RZ, R32.H0_H0 ;  /* 0x20000020ff207230 */ /* 0x000fe40000004100 */
[----:B------:R-:W-:-:S03]  /*1b00*/  HADD2.F32 R11, -RZ, R11.H0_H0 ;  /* 0x2000000bff0b7230 */ /* 0x000fc60000004100 */
[----:B------:R-:W-:Y:S01]  /*1b10*/  FFMA R16, R33, R32, R16 ;  /* 0x0000002021107223 */ /* 0x000fe20000000010 */
[----:B------:R-:W-:Y:S02]  /*1b20*/  HADD2.F32 R8, -RZ, R8.H0_H0 ;  /* 0x20000008ff087230 */ /* 0x000fe40000004100 */
[----:B------:R-:W-:-:S03]  /*1b30*/  HADD2.F32 R13, -RZ, R13.H0_H0 ;  /* 0x2000000dff0d7230 */ /* 0x000fc60000004100 */
[----:B------:R-:W-:Y:S01]  /*1b40*/  FFMA R8, R11, R8, R16 ;  /* 0x000000080b087223 */ /* 0x000fe20000000010 */
[----:B-1----:R-:W-:Y:S02]  /*1b50*/  HADD2.F32 R12, -RZ, R12.H0_H0 ;  /* 0x2000000cff0c7230 */ /* 0x002fe40000004100 */
[----:B--2---:R-:W-:-:S03]  /*1b60*/  HADD2.F32 R37, -RZ, R37.H0_H0 ;  /* 0x20000025ff257230 */ /* 0x004fc60000004100 */
[----:B------:R-:W-:Y:S01]  /*1b70*/  FFMA R8, R13, R12, R8 ;  /* 0x0000000c0d087223 */ /* 0x000fe20000000008 */
[----:B---3--:R-:W-:Y:S02]  /*1b80*/  HADD2.F32 R36, -RZ, R36.H0_H0 ;  /* 0x20000024ff247230 */ /* 0x008fe40000004100 */
[----:B----4-:R-:W-:-:S03]  /*1b90*/  HADD2.F32 R35, -RZ, R35.H0_H0 ;  /* 0x20000023ff237230 */ /* 0x010fc60000004100 */
[----:B------:R-:W-:Y:S01]  /*1ba0*/  FFMA R8, R37, R36, R8 ;  /* 0x0000002425087223 */ /* 0x000fe20000000008 */
[----:B-----5:R-:W-:Y:S02]  /*1bb0*/  HADD2.F32 R34, -RZ, R34.H0_H0 ;  /* 0x20000022ff227230 */ /* 0x020fe40000004100 */
[----:B------:R-:W-:-:S03]  /*1bc0*/  HADD2.F32 R15, -RZ, R15.H0_H0 ;  /* 0x2000000fff0f7230 */ /* 0x000fc60000004100 */
[----:B------:R-:W-:Y:S01]  /*1bd0*/  FFMA R8, R35, R34, R8 ;  /* 0x0000002223087223 */ /* 0x000fe20000000008 */
[----:B------:R-:W-:-:S05]  /*1be0*/  HADD2.F32 R14, -RZ, R14.H0_H0 ;  /* 0x2000000eff0e7230 */ /* 0x000fca0000004100 */
[----:B------:R-:W-:-:S05]  /*1bf0*/  FFMA R15, R15, R14, R8 ;  /* 0x0000000e0f0f7223 */ /* 0x000fca0000000008 */
[----:B------:R1:W-:Y:S02]  /*1c00*/  STS [R10], R15 ;  /* 0x0000000f0a007388 */ /* 0x0003e40000000800 */
.L_x_3:
[----:B------:R-:W-:Y:S05]  /*1c10*/  BSYNC.RECONVERGENT B0 ;  /* 0x0000000000007941 */ /* 0x000fea0003800200 */
.L_x_2:
[----:B------:R-:W-:Y:S01]  /*1c20*/  UIADD3 UR5, UPT, UPT, UR5, 0x82, URZ ;  /* 0x0000008205057890 */ /* 0x000fe2000fffe0ff */
[----:B------:R-:W-:Y:S02]  /*1c30*/  IADD3 R9, PT, PT, R9, 0x1, RZ ;  /* 0x0000000109097810 */ /* 0x000fe40007ffe0ff */
[----:B-1----:R-:W-:Y:S01]  /*1c40*/  IADD3 R10, PT, PT, R10, 0x80, RZ ;  /* 0x000000800a0a7810 */ /* 0x002fe20007ffe0ff */
[----:B------:R-:W-:-:S09]  /*1c50*/  UISETP.NE.AND UP0, UPT, UR5, 0x860, UPT ;  /* 0x000008600500788c */ /* 0x000fd2000bf05270 */
[----:B------:R-:W-:Y:S05]  /*1c60*/  BRA.U UP0, `(.L_x_4) ;  /* 0xffffffe900d87547 */ /* 0x000fea000b83ffff */
[----:B------:R-:W-:Y:S01]  /*1c70*/  BAR.SYNC.DEFER_BLOCKING 0x0 ;  /* 0x0000000000007b1d */ /* 0x000fe20000010000 */
[----:B------:R-:W-:-:S07]  /*1c80*/  HFMA2 R8, -RZ, RZ, 0, 0 ;  /* 0x00000000ff087431 */ /* 0x000fce00000001ff */
.L_x_8:
[----:B-1----:R-:W-:Y:S01]  /*1c90*/  IADD3 R9, PT, PT, R23, R8, RZ ;  /* 0x0000000817097210 */ /* 0x002fe20007ffe0ff */
[----:B------:R-:W-:Y:S03]  /*1ca0*/  BSSY B0, `(.L_x_5) ;  /* 0x0000044000007945 */ /* 0x000fe60003800000 */
[----:B------:R-:W-:-:S13]  /*1cb0*/  ISETP.GT.U32.AND P0, PT, R9, 0x1ff, PT ;  /* 0x000001ff0900780c */ /* 0x000fda0003f04070 */
[----:B------:R-:W-:Y:S05]  /*1cc0*/  @P0 BRA `(.L_x_6) ;  /* 0x0000000400040947 */ /* 0x000fea0003800000 */
[----:B------:R-:W-:Y:S01]  /*1cd0*/  IADD3 R9, PT, PT, R3, R8, RZ ;  /* 0x0000000803097210 */ /* 0x000fe20007ffe0ff */
[----:B------:R-:W-:-:S03]  /*1ce0*/  UMOV UR5, 0xffffffff ;  /* 0xffffffff00057882 */ /* 0x000fc60000000000 */
[----:B------:R-:W-:-:S05]  /*1cf0*/  LEA R9, R9, R0, 0x7 ;  /* 0x0000000009097211 */ /* 0x000fca00078e38ff */
[----:B------:R-:W1:Y:S02]  /*1d00*/  LDS R10, [R9] ;  /* 0x00000000090a7984 */ /* 0x000e640000000800 */
[----:B-1----:R-:W-:Y:S01]  /*1d10*/  FMNMX R11, R10, -INF , !PT ;  /* 0xff8000000a0b7809 */ /* 0x002fe20007800000 */
[----:B------:R-:W-:Y:S06]  /*1d20*/  BRA.DIV UR5, `(.L_x_7) ;  /* 0x0000002e05f47947 */ /* 0x000fec000b800000 */
[----:B------:R-:W1:Y:S02]  /*1d30*/  SHFL.DOWN PT, R12, R11, 0x10, 0x1f ;  /* 0x0a001f000b0c7f89 */ /* 0x000e6400000e0000 */
[----:B-1----:R-:W-:Y:S01]  /*1d40*/  FMNMX R12, R11, R12, !PT ;  /* 0x0000000c0b0c7209 */ /* 0x002fe20007800000 */
[----:B------:R-:W-:-:S04]  /*1d50*/  HFMA2 R11, -RZ, RZ, 0.96630859375, -0.0022525787353515625 ;  /* 0x3bbb989dff0b7431 */ /* 0x000fc800000001ff */
[----:B------:R-:W1:Y:S02]  /*1d60*/  SHFL.DOWN PT, R13, R12, 0x8, 0x1f ;  /* 0x09001f000c0d7f89 */ /* 0x000e6400000e0000 */
[----:B-1----:R-:W-:-:S05]  /*1d70*/  FMNMX R13, R12, R13, !PT ;  /* 0x0000000d0c0d7209 */ /* 0x002fca0007800000 */
[----:B------:R-:W1:Y:S02]  /*1d80*/  SHFL.DOWN PT, R14, R13, 0x4, 0x1f ;  /* 0x08801f000d0e7f89 */ /* 0x000e6400000e0000 */
[----:B-1----:R-:W-:-:S05]  /*1d90*/  FMNMX R16, R13, R14, !PT ;  /* 0x0000000e0d107209 */ /* 0x002fca0007800000 */
[----:B------:R-:W1:Y:S02]  /*1da0*/  SHFL.DOWN PT, R15, R16, 0x2, 0x1f ;  /* 0x08401f00100f7f89 */ /* 0x000e6400000e0000 */
[----:B-1----:R-:W-:-:S05]  /*1db0*/  FMNMX R17, R16, R15, !PT ;  /* 0x0000000f10117209 */ /* 0x002fca0007800000 */
[----:B------:R-:W1:Y:S02]  /*1dc0*/  SHFL.DOWN PT, R14, R17, 0x1, 0x1f ;  /* 0x08201f00110e7f89 */ /* 0x000e6400000e0000 */
[----:B-1----:R-:W-:Y:S02]  /*1dd0*/  FMNMX R15, R17, R14, !PT ;  /* 0x0000000e110f7209 */ /* 0x002fe40007800000 */
[----:B------:R-:W-:-:S04]  /*1de0*/  MOV R14, 0x437c0000 ;  /* 0x437c0000000e7802 */ /* 0x000fc80000000f00 */
[----:B------:R-:W1:Y:S02]  /*1df0*/  SHFL.IDX PT, R15, R15, RZ, 0x1f ;  /* 0x00001fff0f0f7589 */ /* 0x000e6400000e0000 */
[----:B-1----:R-:W-:-:S04]  /*1e00*/  FADD R10, R10, -R15 ;  /* 0x8000000f0a0a7221 */ /* 0x002fc80000000000 */
[----:B------:R-:W-:-:S04]  /*1e10*/  FFMA.SAT R19, R10, R11, 0.5 ;  /* 0x3f0000000a137423 */ /* 0x000fc8000000200b */
[----:B------:R-:W-:-:S04]  /*1e20*/  FFMA.RM R19, R19, R14, 12582913 ;  /* 0x4b40000113137423 */ /* 0x000fc8000000400e */
[C---:B------:R-:W-:Y:S01]  /*1e30*/  FADD R13, R19.reuse, -12583039 ;  /* 0xcb40007f130d7421 */ /* 0x040fe20000000000 */
[----:B------:R-:W-:-:S03]  /*1e40*/  SHF.L.U32 R19, R19, 0x17, RZ ;  /* 0x0000001713137819 */ /* 0x000fc600000006ff */
[----:B------:R-:W-:-:S04]  /*1e50*/  FFMA R13, R10, 1.4426950216293334961, -R13 ;  /* 0x3fb8aa3b0a0d7823 */ /* 0x000fc8000000080d */
[----:B------:R-:W-:-:S04]  /*1e60*/  FFMA R13, R10, 1.925963033500011079e-08, R13 ;  /* 0x32a570600a0d7823 */ /* 0x000fc8000000000d */
[----:B------:R-:W1:Y:S02]  /*1e70*/  MUFU.EX2 R10, R13 ;  /* 0x0000000d000a7308 */ /* 0x000e640000000800 */
[----:B-1----:R-:W-:-:S04]  /*1e80*/  FMUL R10, R19, R10 ;  /* 0x0000000a130a7220 */ /* 0x002fc80000400000 */
[----:B------:R-:W-:Y:S01]  /*1e90*/  FADD R12, RZ, R10 ;  /* 0x0000000aff0c7221 */ /* 0x000fe20000000000 */
[----:B------:R-:W-:Y:S04]  /*1ea0*/  STS [R9], R10 ;  /* 0x0000000a09007388 */ /* 0x000fe80000000800 */
[----:B------:R-:W1:Y:S02]  /*1eb0*/  SHFL.DOWN PT, R17, R12, 0x10, 0x1f ;  /* 0x0a001f000c117f89 */ /* 0x000e6400000e0000 */
[----:B-1----:R-:W-:-:S05]  /*1ec0*/  FADD R17, R12, R17 ;  /* 0x000000110c117221 */ /* 0x002fca0000000000 */
        /* <DEDUP_REMOVED lines=8> */
[----:B------:R1:W2:Y:S02]  /*1f50*/  SHFL.IDX PT, R24, R13, RZ, 0x1f ;  /* 0x00001fff0d187589 */ /* 0x0002a400000e0000 */
.L_x_104:
[----:B------:R-:W-:-:S05]  /*1f60*/  LEA R9, R8, R5, 0x3 ;  /* 0x0000000508097211 */ /* 0x000fca00078e18ff */
[----:B-1----:R-:W3:Y:S02]  /*1f70*/  LDL.64 R12, [R9] ;  /* 0x00000000090c7983 */ /* 0x002ee40000100a00 */
[----:B---3--:R-:W-:-:S05]  /*1f80*/  FMNMX R10, R15, R12, !PT ;  /* 0x0000000c0f0a7209 */ /* 0x008fca0007800000 */
[--C-:B------:R-:W-:Y:S01]  /*1f90*/  FADD R16, R15, -R10.reuse ;  /* 0x8000000a0f107221 */ /* 0x100fe20000000000 */
[----:B------:R-:W-:-:S03]  /*1fa0*/  FADD R12, R12, -R10 ;  /* 0x8000000a0c0c7221 */ /* 0x000fc60000000000 */
[-C--:B------:R-:W-:Y:S01]  /*1fb0*/  FFMA.SAT R15, R16, R11.reuse, 0.5 ;  /* 0x3f000000100f7423 */ /* 0x080fe2000000200b */
[----:B------:R-:W-:-:S03]  /*1fc0*/  FFMA.SAT R11, R12, R11, 0.5 ;  /* 0x3f0000000c0b7423 */ /* 0x000fc6000000200b */
[-C--:B------:R-:W-:Y:S01]  /*1fd0*/  FFMA.RM R17, R15, R14.reuse, 12582913 ;  /* 0x4b4000010f117423 */ /* 0x080fe2000000400e */
[----:B------:R-:W-:-:S03]  /*1fe0*/  FFMA.RM R11, R11, R14, 12582913 ;  /* 0x4b4000010b0b7423 */ /* 0x000fc6000000400e */
[C---:B------:R-:W-:Y:S01]  /*1ff0*/  FADD R15, R17.reuse, -12583039 ;  /* 0xcb40007f110f7421 */ /* 0x040fe20000000000 */
[----:B------:R-:W-:-:S03]  /*2000*/  SHF.L.U32 R17, R17, 0x17, RZ ;  /* 0x0000001711117819 */ /* 0x000fc600000006ff */
[C---:B------:R-:W-:Y:S01]  /*2010*/  FFMA R19, R16.reuse, 1.4426950216293334961, -R15 ;  /* 0x3fb8aa3b10137823 */ /* 0x040fe2000000080f */
[C---:B------:R-:W-:Y:S01]  /*2020*/  FADD R15, R11.reuse, -12583039 ;  /* 0xcb40007f0b0f7421 */ /* 0x040fe20000000000 */
[----:B------:R-:W-:Y:S02]  /*2030*/  SHF.L.U32 R11, R11, 0x17, RZ ;  /* 0x000000170b0b7819 */ /* 0x000fe400000006ff */
[----:B------:R-:W-:Y:S01]  /*2040*/  FFMA R19, R16, 1.925963033500011079e-08, R19 ;  /* 0x32a5706010137823 */ /* 0x000fe20000000013 */
[----:B------:R-:W-:-:S03]  /*2050*/  FFMA R15, R12, 1.4426950216293334961, -R15 ;  /* 0x3fb8aa3b0c0f7823 */ /* 0x000fc6000000080f */
[----:B------:R-:W1:Y:S01]  /*2060*/  MUFU.EX2 R14, R19 ;  /* 0x00000013000e7308 */ /* 0x000e620000000800 */
[----:B------:R-:W-:-:S07]  /*2070*/  FFMA R15, R12, 1.925963033500011079e-08, R15 ;  /* 0x32a570600c0f7823 */ /* 0x000fce000000000f */
[----:B------:R-:W3:Y:S01]  /*2080*/  MUFU.EX2 R12, R15 ;  /* 0x0000000f000c7308 */ /* 0x000ee20000000800 */
[----:B-1----:R-:W-:-:S04]  /*2090*/  FMUL R17, R17, R14 ;  /* 0x0000000e11117220 */ /* 0x002fc80000400000 */
[----:B--2---:R-:W-:Y:S01]  /*20a0*/  FMUL R24, R24, R17 ;  /* 0x0000001118187220 */ /* 0x004fe20000400000 */
[----:B---3--:R-:W-:-:S04]  /*20b0*/  FMUL R12, R11, R12 ;  /* 0x0000000c0b0c7220 */ /* 0x008fc80000400000 */
[----:B------:R-:W-:-:S05]  /*20c0*/  FFMA R11, R13, R12, R24 ;  /* 0x0000000c0d0b7223 */ /* 0x000fca0000000018 */
[----:B------:R1:W-:Y:S02]  /*20d0*/  STL.64 [R9], R10 ;  /* 0x0000000a09007387 */ /* 0x0003e40000100a00 */
.L_x_6:
[----:B------:R-:W-:Y:S05]  /*20e0*/  BSYNC B0 ;  /* 0x0000000000007941 */ /* 0x000fea0003800000 */
.L_x_5:
[----:B------:R-:W-:-:S04]  /*20f0*/  IADD3 R8, PT, PT, R8, 0x1, RZ ;  /* 0x0000000108087810 */ /* 0x000fc80007ffe0ff */
[----:B------:R-:W-:-:S13]  /*2100*/  ISETP.NE.AND P0, PT, R8, 0x10, PT ;  /* 0x000000100800780c */ /* 0x000fda0003f05270 */
[----:B------:R-:W-:Y:S05]  /*2110*/  @P0 BRA `(.L_x_8) ;  /* 0xfffffff800dc0947 */ /* 0x000fea000383ffff */
[----:B------:R-:W-:Y:S05]  /*2120*/  WARPSYNC.ALL ;  /* 0x0000000000007948 */ /* 0x000fea0003800000 */
[----:B------:R-:W-:Y:S01]  /*2130*/  BAR.SYNC.DEFER_BLOCKING 0x0 ;  /* 0x0000000000007b1d */ /* 0x000fe20000010000 */
[----:B------:R-:W-:-:S07]  /*2140*/  HFMA2 R24, -RZ, RZ, 0, 0 ;  /* 0x00000000ff187431 */ /* 0x000fce00000001ff */
.L_x_11:
[----:B--2---:R-:W-:Y:S01]  /*2150*/  IADD3 R8, PT, PT, R23, R24, RZ ;  /* 0x0000001817087210 */ /* 0x004fe20007ffe0ff */
[----:B------:R-:W-:Y:S03]  /*2160*/  BSSY.RECONVERGENT B0, `(.L_x_9) ;  /* 0x00000e2000007945 */ /* 0x000fe60003800200 */
[----:B------:R-:W-:-:S13]  /*2170*/  ISETP.GT.U32.AND P0, PT, R8, 0x1ff, PT ;  /* 0x000001ff0800780c */ /* 0x000fda0003f04070 */
[----:B------:R-:W-:Y:S05]  /*2180*/  @P0 BRA `(.L_x_10) ;  /* 0x0000000c007c0947 */ /* 0x000fea0003800000 */
[----:B------:R-:W-:Y:S01]  /*2190*/  LEA R25, R24, R1, 0x3 ;  /* 0x0000000118197211 */ /* 0x000fe200078e18ff */
[----:B------:R-:W2:Y:S01]  /*21a0*/  S2UR UR6, SR_CgaCtaId ;  /* 0x00000000000679c3 */ /* 0x000ea20000008800 */
[----:B------:R-:W-:Y:S01]  /*21b0*/  UMOV UR5, 0x400 ;  /* 0x0000040000057882 */ /* 0x000fe20000000000 */
[----:B------:R-:W-:Y:S01]  /*21c0*/  IADD3 R28, PT, PT, R3, R24, RZ ;  /* 0x00000018031c7210 */ /* 0x000fe20007ffe0ff */
[----:B------:R-:W3:Y:S04]  /*21d0*/  LDS.U16 R31, [R22] ;  /* 0x00000000161f7984 */ /* 0x000ee80000000400 */
[----:B------:R-:W4:Y:S04]  /*21e0*/  LDL R8, [R25+0x80] ;  /* 0x0000800019087983 */ /* 0x000f280000100800 */
[----:B------:R-:W5:Y:S01]  /*21f0*/  LDL.64 R16, [R25] ;  /* 0x0000000019107983 */ /* 0x000f620000100a00 */
[----:B------:R-:W-:Y:S01]  /*2200*/  UIADD3 UR5, UPT, UPT, UR5, 0x6180, URZ ;  /* 0x0000618005057890 */ /* 0x000fe2000fffe0ff */
[----:B------:R-:W-:Y:S01]  /*2210*/  HFMA2 R14, -RZ, RZ, 3.7421875, 0 ;  /* 0x437c0000ff0e7431 */ /* 0x000fe200000001ff */
[----:B------:R-:W-:Y:S01]  /*2220*/  MOV R13, 0x3bbb989d ;  /* 0x3bbb989d000d7802 */ /* 0x000fe20000000f00 */
[----:B------:R-:W1:Y:S04]  /*2230*/  LDS.U16 R32, [R22+0x40] ;  /* 0x0000400016207984 */ /* 0x000e680000000400 */
[----:B------:R-:W-:Y:S04]  /*2240*/  LDS.U16 R33, [R22+0x82] ;  /* 0x0000820016217984 */ /* 0x000fe80000000400 */
[----:B------:R-:W-:Y:S01]  /*2250*/  LDS.U16 R18, [R22+0xc2] ;  /* 0x0000c20016127984 */ /* 0x000fe20000000400 */
[----:B--2---:R-:W-:-:S03]  /*2260*/  ULEA UR5, UR6, UR5, 0x18 ;  /* 0x0000000506057291 */ /* 0x004fc6000f8ec0ff */
[----:B------:R-:W2:Y:S03]  /*2270*/  LDS.U16 R19, [R22+0x104] ;  /* 0x0001040016137984 */ /* 0x000ea60000000400 */
[----:B------:R-:W-:Y:S01]  /*2280*/  LEA R28, R28, UR5, 0x7 ;  /* 0x000000051c1c7c11 */ /* 0x000fe2000f8e38ff */
[----:B------:R-:W2:Y:S04]  /*2290*/  LDS.U16 R30, [R22+0x144] ;  /* 0x00014400161e7984 */ /* 0x000ea80000000400 */
[----:B------:R-:W2:Y:S04]  /*22a0*/  LDS.U16 R36, [R22+0x186] ;  /* 0x0001860016247984 */ /* 0x000ea80000000400 */
[----:B------:R-:W-:Y:S04]  /*22b0*/  LDS.U16 R29, [R22+0x1c6] ;  /* 0x0001c600161d7984 */ /* 0x000fe80000000400 */
[----:B------:R-:W2:Y:S01]  /*22c0*/  LDS.U16 R34, [R22+0x208] ;  /* 0x0002080016227984 */ /* 0x000ea20000000400 */
[----:B---3--:R-:W-:-:S03]  /*22d0*/  HADD2.F32 R41, -RZ, R31.H0_H0 ;  /* 0x2000001fff297230 */ /* 0x008fc60000004100 */
[----:B------:R-:W3:Y:S04]  /*22e0*/  LDS.U16 R35, [R22+0x248] ;  /* 0x0002480016237984 */ /* 0x000ee80000000400 */
[----:B------:R-:W3:Y:S01]  /*22f0*/  LDS.U16 R38, [R22+0x28a] ;  /* 0x00028a0016267984 */ /* 0x000ee20000000400 */
[----:B-1----:R-:W-:-:S03]  /*2300*/  HADD2.F32 R43, -RZ, R32.H0_H0 ;  /* 0x20000020ff2b7230 */ /* 0x002fc60000004100 */
[----:B------:R-:W1:Y:S04]  /*2310*/  LDS.U16 R31, [R22+0x2ca] ;  /* 0x0002ca00161f7984 */ /* 0x000e680000000400 */
[----:B------:R-:W1:Y:S04]  /*2320*/  LDS.U16 R32, [R22+0x30c] ;  /* 0x00030c0016207984 */ /* 0x000e680000000400 */
[----:B------:R-:W1:Y:S01]  /*2330*/  LDS.U16 R45, [R22+0xa68] ;  /* 0x000a6800162d7984 */ /* 0x000e620000000400 */
[----:B--2---:R-:W-:-:S03]  /*2340*/  HADD2.F32 R19, -RZ, R19.H0_H0 ;  /* 0x20000013ff137230 */ /* 0x004fc60000004100 */
[----:B------:R-:W2:Y:S01]  /*2350*/  LDS.U16 R47, [R22+0xe38] ;  /* 0x000e3800162f7984 */ /* 0x000ea20000000400 */
[----:B------:R-:W-:-:S03]  /*2360*/  HADD2.F32 R30, -RZ, R30.H0_H0 ;  /* 0x2000001eff1e7230 */ /* 0x000fc60000004100 */
[----:B------:R-:W2:Y:S01]  /*2370*/  LDS.U16 R46, [R22+0xeba] ;  /* 0x000eba00162e7984 */ /* 0x000ea20000000400 */
[----:B------:R-:W-:Y:S02]  /*2380*/  HADD2.F32 R36, -RZ, R36.H0_H0 ;  /* 0x20000024ff247230 */ /* 0x000fe40000004100 */
[----:B------:R-:W-:Y:S02]  /*2390*/  HADD2.F32 R34, -RZ, R34.H0_H0 ;  /* 0x20000022ff227230 */ /* 0x000fe40000004100 */
[----:B---3--:R-:W-:Y:S02]  /*23a0*/  HADD2.F32 R42, -RZ, R35.H0_H0 ;  /* 0x20000023ff2a7230 */ /* 0x008fe40000004100 */
[----:B------:R-:W-:Y:S01]  /*23b0*/  LDS.U16 R35, [R22+0x554] ;  /* 0x0005540016237984 */ /* 0x000fe20000000400 */
[----:B------:R-:W-:Y:S02]  /*23c0*/  HADD2.F32 R38, -RZ, R38.H0_H0 ;  /* 0x20000026ff267230 */ /* 0x000fe40000004100 */
[----:B-1----:R-:W-:-:S02]  /*23d0*/  HADD2.F32 R31, -RZ, R31.H0_H0 ;  /* 0x2000001fff1f7230 */ /* 0x002fc40000004100 */
[----:B------:R-:W-:Y:S02]  /*23e0*/  HADD2.F32 R32, -RZ, R32.H0_H0 ;  /* 0x20000020ff207230 */ /* 0x000fe40000004100 */
[----:B------:R-:W-:Y:S02]  /*23f0*/  HADD2.F32 R45, -RZ, R45.H0_H0 ;  /* 0x2000002dff2d7230 */ /* 0x000fe40000004100 */
[----:B--2---:R-:W-:Y:S02]  /*2400*/  HADD2.F32 R47, -RZ, R47.H0_H0 ;  /* 0x2000002fff2f7230 */ /* 0x004fe40000004100 */
[----:B------:R-:W-:Y:S02]  /*2410*/  HADD2.F32 R46, -RZ, R46.H0_H0 ;  /* 0x2000002eff2e7230 */ /* 0x000fe40000004100 */
[----:B----4-:R-:W-:Y:S02]  /*2420*/  FADD R12, R8, -R8 ;  /* 0x80000008080c7221 */ /* 0x010fe40000000000 */
[----:B------:R-:W1:Y:S02]  /*2430*/  LDS.128 R8, [R28] ;  /* 0x000000001c087984 */ /* 0x000e640000000c00 */
[----:B------:R-:W-:-:S04]  /*2440*/  FFMA.SAT R13, R12, R13, 0.5 ;  /* 0x3f0000000c0d7423 */ /* 0x000fc8000000200d */
[----:B------:R-:W-:-:S04]  /*2450*/  FFMA.RM R13, R13, R14, 12582913 ;  /* 0x4b4000010d0d7423 */ /* 0x000fc8000000400e */
[C---:B------:R-:W-:Y:S01]  /*2460*/  FADD R15, R13.reuse, -12583039 ;  /* 0xcb40007f0d0f7421 */ /* 0x040fe20000000000 */
[----:B------:R-:W-:-:S03]  /*2470*/  SHF.L.U32 R39, R13, 0x17, RZ ;  /* 0x000000170d277819 */ /* 0x000fc600000006ff */
[----:B------:R-:W-:-:S04]  /*2480*/  FFMA R15, R12, 1.4426950216293334961, -R15 ;  /* 0x3fb8aa3b0c0f7823 */ /* 0x000fc8000000080f */
[----:B------:R-:W-:Y:S02]  /*2490*/  FFMA R37, R12, 1.925963033500011079e-08, R15 ;  /* 0x32a570600c257823 */ /* 0x000fe4000000000f */
[----:B------:R-:W2:Y:S02]  /*24a0*/  LDS.128 R12, [R28+0x10] ;  /* 0x000010001c0c7984 */ /* 0x000ea40000000c00 */
[----:B------:R3:W4:Y:S02]  /*24b0*/  MUFU.EX2 R40, R37 ;  /* 0x0000002500287308 */ /* 0x0007240000000800 */
[----:B---3--:R-:W-:Y:S02]  /*24c0*/  HADD2.F32 R37, -RZ, R18.H0_H0 ;  /* 0x20000012ff257230 */ /* 0x008fe40000004100 */
[----:B----4-:R-:W-:Y:S01]  /*24d0*/  FMUL R39, R39, R40 ;  /* 0x0000002827277220 */ /* 0x010fe20000400000 */
[C---:B-1----:R-:W-:Y:S01]  /*24e0*/  FMUL R40, R8.reuse, R41 ;  /* 0x0000002908287220 */ /* 0x042fe20000400000 */
[----:B------:R-:W-:Y:S01]  /*24f0*/  FMUL R8, R8, R43 ;  /* 0x0000002b08087220 */ /* 0x000fe20000400000 */
[----:B------:R-:W-:Y:S02]  /*2500*/  LDS.U16 R41, [R22+0x71c] ;  /* 0x00071c0016297984 */ /* 0x000fe40000000400 */
[C---:B-----5:R-:W-:Y:S01]  /*2510*/  FFMA R16, R39.reuse, R16, R40 ;  /* 0x0000001027107223 */ /* 0x060fe20000000028 */
[----:B------:R-:W-:Y:S01]  /*2520*/  FFMA R40, R39, R17, R8 ;  /* 0x0000001127287223 */ /* 0x000fe20000000008 */
[----:B------:R-:W-:Y:S01]  /*2530*/  HADD2.F32 R17, -RZ, R33.H0_H0 ;  /* 0x20000021ff117230 */ /* 0x000fe20000004100 */
[----:B------:R-:W1:Y:S04]  /*2540*/  LDS.U16 R8, [R22+0x34c] ;  /* 0x00034c0016087984 */ /* 0x000e680000000400 */
[----:B------:R-:W3:Y:S01]  /*2550*/  LDS.U16 R33, [R22+0x38e] ;  /* 0x00038e0016217984 */ /* 0x000ee20000000400 */
[C---:B------:R-:W-:Y:S01]  /*2560*/  FFMA R17, R9.reuse, R17, R16 ;  /* 0x0000001109117223 */ /* 0x040fe20000000010 */
[----:B------:R-:W-:Y:S01]  /*2570*/  FFMA R9, R9, R37, R40 ;  /* 0x0000002509097223 */ /* 0x000fe20000000028 */
[----:B------:R-:W-:Y:S01]  /*2580*/  HADD2.F32 R40, -RZ, R29.H0_H0 ;  /* 0x2000001dff287230 */ /* 0x000fe20000004100 */
[----:B------:R-:W4:Y:S01]  /*2590*/  LDS.U16 R39, [R22+0x410] ;  /* 0x0004100016277984 */ /* 0x000f220000000400 */
[C---:B------:R-:W-:Y:S01]  /*25a0*/  FFMA R16, R10.reuse, R19, R17 ;  /* 0x000000130a107223 */ /* 0x040fe20000000011 */
[----:B------:R-:W-:-:S02]  /*25b0*/  FFMA R10, R10, R30, R9 ;  /* 0x0000001e0a0a7223 */ /* 0x000fc40000000009 */
[----:B------:R-:W5:Y:S01]  /*25c0*/  LDS.U16 R37, [R22+0x3ce] ;  /* 0x0003ce0016257984 */ /* 0x000f620000000400 */
[C---:B------:R-:W-:Y:S01]  /*25d0*/  FFMA R9, R11.reuse, R36, R16 ;  /* 0x000000240b097223 */ /* 0x040fe20000000010 */
[----:B------:R-:W-:Y:S02]  /*25e0*/  FFMA R11, R11, R40, R10 ;  /* 0x000000280b0b7223 */ /* 0x000fe4000000000a */
[----:B------:R-:W5:Y:S01]  /*25f0*/  LDS.U16 R36, [R22+0x450] ;  /* 0x0004500016247984 */ /* 0x000f620000000400 */
[C---:B--2---:R-:W-:Y:S01]  /*2600*/  FFMA R34, R12.reuse, R34, R9 ;  /* 0x000000220c227223 */ /* 0x044fe20000000009 */
[----:B------:R-:W-:Y:S02]  /*2610*/  FFMA R42, R12, R42, R11 ;  /* 0x0000002a0c2a7223 */ /* 0x000fe4000000000b */
[----:B------:R-:W2:Y:S01]  /*2620*/  LDS.U16 R29, [R22+0x492] ;  /* 0x00049200161d7984 */ /* 0x000ea20000000400 */
[C---:B------:R-:W-:Y:S01]  /*2630*/  FFMA R9, R13.reuse, R38, R34 ;  /* 0x000000260d097223 */ /* 0x040fe20000000022 */
[----:B------:R-:W-:-:S02]  /*2640*/  FFMA R13, R13, R31, R42 ;  /* 0x0000001f0d0d7223 */ /* 0x000fc4000000002a */
[----:B------:R-:W2:Y:S01]  /*2650*/  LDS.128 R16, [R28+0x20] ;  /* 0x000020001c107984 */ /* 0x000ea20000000c00 */
[----:B------:R-:W-:-:S03]  /*2660*/  FFMA R10, R14, R32, R9 ;  /* 0x000000200e0a7223 */ /* 0x000fc60000000009 */
[----:B------:R-:W2:Y:S04]  /*2670*/  LDS.U16 R30, [R22+0x4d2] ;  /* 0x0004d200161e7984 */ /* 0x000ea80000000400 */
[----:B------:R-:W2:Y:S04]  /*2680*/  LDS.U16 R12, [R22+0x514] ;  /* 0x00051400160c7984 */ /* 0x000ea80000000400 */
[----:B------:R-:W2:Y:S01]  /*2690*/  LDS.U16 R31, [R22+0x596] ;  /* 0x00059600161f7984 */ /* 0x000ea20000000400 */
[----:B-1----:R-:W-:-:S03]  /*26a0*/  HADD2.F32 R9, -RZ, R8.H0_H0 ;  /* 0x20000008ff097230 */ /* 0x002fc60000004100 */
[----:B------:R-:W1:Y:S01]  /*26b0*/  LDS.U16 R32, [R22+0x5d6] ;  /* 0x0005d60016207984 */ /* 0x000e620000000400 */
[----:B---3--:R-:W-:Y:S02]  /*26c0*/  HADD2.F32 R8, -RZ, R33.H0_H0 ;  /* 0x20000021ff087230 */ /* 0x008fe40000004100 */
[----:B------:R-:W-:Y:S01]  /*26d0*/  FFMA R40, R14, R9, R13 ;  /* 0x000000090e287223 */ /* 0x000fe2000000000d */
[----:B------:R-:W3:Y:S01]  /*26e0*/  LDS.U16 R33, [R22+0x618] ;  /* 0x0006180016217984 */ /* 0x000ee20000000400 */
[----:B----4-:R-:W-:Y:S02]  /*26f0*/  HADD2.F32 R14, -RZ, R39.H0_H0 ;  /* 0x20000027ff0e7230 */ /* 0x010fe40000004100 */
[----:B------:R-:W-:Y:S01]  /*2700*/  FFMA R13, R15, R8, R10 ;  /* 0x000000080f0d7223 */ /* 0x000fe2000000000a */
[----:B------:R-:W-:Y:S01]  /*2710*/  LDS.U16 R34, [R22+0x658] ;  /* 0x0006580016227984 */ /* 0x000fe20000000400 */
[----:B-----5:R-:W-:-:S03]  /*2720*/  HADD2.F32 R37, -RZ, R37.H0_H0 ;  /* 0x20000025ff257230 */ /* 0x020fc60000004100 */
[----:B------:R-:W4:Y:S01]  /*2730*/  LDS.128 R8, [R28+0x30] ;  /* 0x000030001c087984 */ /* 0x000f220000000c00 */
[----:B------:R-:W-:Y:S02]  /*2740*/  HADD2.F32 R36, -RZ, R36.H0_H0 ;  /* 0x20000024ff247230 */ /* 0x000fe40000004100 */
[----:B------:R-:W-:Y:S01]  /*2750*/  FFMA R15, R15, R37, R40 ;  /* 0x000000250f0f7223 */ /* 0x000fe20000000028 */
[----:B------:R-:W5:Y:S01]  /*2760*/  LDS.U16 R38, [R22+0x69a] ;  /* 0x00069a0016267984 */ /* 0x000f620000000400 */
[----:B--2---:R-:W-:-:S03]  /*2770*/  HADD2.F32 R29, -RZ, R29.H0_H0 ;  /* 0x2000001dff1d7230 */ /* 0x004fc60000004100 */
[----:B------:R-:W2:Y:S01]  /*2780*/  LDS.U16 R39, [R22+0x6da] ;  /* 0x0006da0016277984 */ /* 0x000ea20000000400 */
[C---:B------:R-:W-:Y:S01]  /*2790*/  FFMA R14, R16.reuse, R14, R13 ;  /* 0x0000000e100e7223 */ /* 0x040fe2000000000d */
[----:B------:R-:W-:Y:S02]  /*27a0*/  FFMA R36, R16, R36, R15 ;  /* 0x0000002410247223 */ /* 0x000fe4000000000f */
[----:B------:R-:W2:Y:S01]  /*27b0*/  LDS.U16 R40, [R22+0x75c] ;  /* 0x00075c0016287984 */ /* 0x000ea20000000400 */
[----:B------:R-:W-:Y:S02]  /*27c0*/  HADD2.F32 R43, -RZ, R30.H0_H0 ;  /* 0x2000001eff2b7230 */ /* 0x000fe40000004100 */
[C---:B------:R-:W-:Y:S01]  /*27d0*/  FFMA R13, R17.reuse, R29, R14 ;  /* 0x0000001d110d7223 */ /* 0x040fe2000000000e */
[----:B------:R-:W2:Y:S01]  /*27e0*/  LDS.U16 R37, [R22+0x79e] ;  /* 0x00079e0016257984 */ /* 0x000ea20000000400 */
[----:B------:R-:W-:Y:S02]  /*27f0*/  HADD2.F32 R14, -RZ, R35.H0_H0 ;  /* 0x20000023ff0e7230 */ /* 0x000fe40000004100 */
[----:B------:R-:W-:Y:S01]  /*2800*/  HADD2.F32 R12, -RZ, R12.H0_H0 ;  /* 0x2000000cff0c7230 */ /* 0x000fe20000004100 */
[----:B------:R-:W2:Y:S01]  /*2810*/  LDS.U16 R29, [R22+0x7de] ;  /* 0x0007de00161d7984 */ /* 0x000ea20000000400 */
[----:B------:R-:W-:Y:S01]  /*2820*/  FFMA R43, R17, R43, R36 ;  /* 0x0000002b112b7223 */ /* 0x000fe20000000024 */
[----:B------:R-:W-:-:S02]  /*2830*/  HADD2.F32 R17, -RZ, R31.H0_H0 ;  /* 0x2000001fff117230 */ /* 0x000fc40000004100 */
[----:B------:R-:W2:Y:S01]  /*2840*/  LDS.U16 R30, [R22+0x820] ;  /* 0x00082000161e7984 */ /* 0x000ea20000000400 */
[C---:B------:R-:W-:Y:S01]  /*2850*/  FFMA R16, R18.reuse, R12, R13 ;  /* 0x0000000c12107223 */ /* 0x040fe2000000000d */
[----:B------:R-:W-:Y:S01]  /*2860*/  FFMA R18, R18, R14, R43 ;  /* 0x0000000e12127223 */ /* 0x000fe2000000002b */
[----:B-1----:R-:W-:Y:S01]  /*2870*/  HADD2.F32 R43, -RZ, R32.H0_H0 ;  /* 0x20000020ff2b7230 */ /* 0x002fe20000004100 */
[----:B------:R-:W1:Y:S01]  /*2880*/  LDS.U16 R36, [R22+0x860] ;  /* 0x0008600016247984 */ /* 0x000e620000000400 */
[----:B------:R-:W-:-:S03]  /*2890*/  FFMA R17, R19, R17, R16 ;  /* 0x0000001113117223 */ /* 0x000fc60000000010 */
[----:B------:R-:W1:Y:S01]  /*28a0*/  LDS.128 R12, [R28+0x40] ;  /* 0x000040001c0c7984 */ /* 0x000e620000000c00 */
[----:B---3--:R-:W-:Y:S02]  /*28b0*/  HADD2.F32 R32, -RZ, R33.H0_H0 ;  /* 0x20000021ff207230 */ /* 0x008fe40000004100 */
[----:B------:R-:W-:Y:S01]  /*28c0*/  FFMA R19, R19, R43, R18 ;  /* 0x0000002b13137223 */ /* 0x000fe20000000012 */
[----:B------:R-:W3:Y:S04]  /*28d0*/  LDS.U16 R31, [R22+0x8a2] ;  /* 0x0008a200161f7984 */ /* 0x000ee80000000400 */
[----:B------:R-:W3:Y:S01]  /*28e0*/  LDS.U16 R35, [R22+0x8e2] ;  /* 0x0008e20016237984 */ /* 0x000ee20000000400 */
[----:B----4-:R-:W-:Y:S01]  /*28f0*/  FFMA R16, R8, R32, R17 ;  /* 0x0000002008107223 */ /* 0x010fe20000000011 */
[----:B------:R-:W-:-:S02]  /*2900*/  HADD2.F32 R17, -RZ, R34.H0_H0 ;  /* 0x20000022ff117230 */ /* 0x000fc40000004100 */
[----:B------:R-:W4:Y:S01]  /*2910*/  LDS.U16 R33, [R22+0x924] ;  /* 0x0009240016217984 */ /* 0x000f220000000400 */
[----:B-----5:R-:W-:Y:S02]  /*2920*/  HADD2.F32 R38, -RZ, R38.H0_H0 ;  /* 0x20000026ff267230 */ /* 0x020fe40000004100 */
[----:B------:R-:W-:Y:S01]  /*2930*/  FFMA R8, R8, R17, R19 ;  /* 0x0000001108087223 */ /* 0x000fe20000000013 */
[----:B------:R-:W5:Y:S01]  /*2940*/  LDS.U16 R32, [R22+0x964] ;  /* 0x0009640016207984 */ /* 0x000f620000000400 */
[----:B--2---:R-:W-:Y:S02]  /*2950*/  HADD2.F32 R39, -RZ, R39.H0_H0 ;  /* 0x20000027ff277230 */ /* 0x004fe40000004100 */
[C---:B------:R-:W-:Y:S01]  /*2960*/  FFMA R17, R9.reuse, R38, R16 ;  /* 0x0000002609117223 */ /* 0x040fe20000000010 */
[----:B------:R-:W2:Y:S01]  /*2970*/  LDS.U16 R34, [R22+0x9a6] ;  /* 0x0009a60016227984 */ /* 0x000ea20000000400 */
[----:B------:R-:W-:Y:S02]  /*2980*/  HADD2.F32 R40, -RZ, R40.H0_H0 ;  /* 0x20000028ff287230 */ /* 0x000fe40000004100 */
[----:B------:R-:W-:Y:S01]  /*2990*/  FFMA R9, R9, R39, R8 ;  /* 0x0000002709097223 */ /* 0x000fe20000000008 */
[----:B------:R-:W-:Y:S01]  /*29a0*/  HADD2.F32 R8, -RZ, R41.H0_H0 ;  /* 0x20000029ff087230 */ /* 0x000fe20000004100 */
[----:B------:R-:W2:Y:S01]  /*29b0*/  LDS.U16 R39, [R22+0x9e6] ;  /* 0x0009e60016277984 */ /* 0x000ea20000000400 */
[----:B------:R-:W-:-:S02]  /*29c0*/  HADD2.F32 R37, -RZ, R37.H0_H0 ;  /* 0x20000025ff257230 */ /* 0x000fc40000004100 */
[C---:B------:R-:W-:Y:S01]  /*29d0*/  FFMA R40, R10.reuse, R40, R9 ;  /* 0x000000280a287223 */ /* 0x040fe20000000009 */
[----:B------:R-:W2:Y:S01]  /*29e0*/  LDS.U16 R41, [R22+0xa28] ;  /* 0x000a280016297984 */ /* 0x000ea20000000400 */
[----:B------:R-:W-:Y:S01]  /*29f0*/  FFMA R8, R10, R8, R17 ;  /* 0x000000080a087223 */ /* 0x000fe20000000011 */
[----:B------:R-:W-:Y:S02]  /*2a00*/  HADD2.F32 R29, -RZ, R29.H0_H0 ;  /* 0x2000001dff1d7230 */ /* 0x000fe40000004100 */
[----:B------:R-:W2:Y:S01]  /*2a10*/  LDS.128 R16, [R28+0x50] ;  /* 0x000050001c107984 */ /* 0x000ea20000000c00 */
[C---:B------:R-:W-:Y:S01]  /*2a20*/  FFMA R9, R11.reuse, R37, R8 ;  /* 0x000000250b097223 */ /* 0x040fe20000000008 */
[----:B------:R-:W-:Y:S02]  /*2a30*/  HADD2.F32 R8, -RZ, R30.H0_H0 ;  /* 0x2000001eff087230 */ /* 0x000fe40000004100 */
[----:B------:R-:W-:Y:S01]  /*2a40*/  FFMA R11, R11, R29, R40 ;  /* 0x0000001d0b0b7223 */ /* 0x000fe20000000028 */
[----:B------:R-:W2:Y:S01]  /*2a50*/  LDS.U16 R38, [R22+0xaaa] ;  /* 0x000aaa0016267984 */ /* 0x000ea20000000400 */
[----:B-1----:R-:W-:-:S03]  /*2a60*/  HADD2.F32 R36, -RZ, R36.H0_H0 ;  /* 0x20000024ff247230 */ /* 0x002fc60000004100 */
[----:B------:R-:W1:Y:S01]  /*2a70*/  LDS.U16 R37, [R22+0xaea] ;  /* 0x000aea0016257984 */ /* 0x000e620000000400 */
[C---:B------:R-:W-:Y:S01]  /*2a80*/  FFMA R8, R12.reuse, R8, R9 ;  /* 0x000000080c087223 */ /* 0x040fe20000000009 */
[----:B------:R-:W-:Y:S02]  /*2a90*/  FFMA R36, R12, R36, R11 ;  /* 0x000000240c247223 */ /* 0x000fe4000000000b */
[----:B------:R-:W1:Y:S01]  /*2aa0*/  LDS.U16 R29, [R22+0xb6c] ;  /* 0x000b6c00161d7984 */ /* 0x000e620000000400 */
[----:B---3--:R-:W-:-:S03]  /*2ab0*/  HADD2.F32 R9, -RZ, R31.H0_H0 ;  /* 0x2000001fff097230 */ /* 0x008fc60000004100 */
[----:B------:R-:W3:Y:S01]  /*2ac0*/  LDS.U16 R30, [R22+0xb2c] ;  /* 0x000b2c00161e7984 */ /* 0x000ee20000000400 */
[----:B------:R-:W-:Y:S02]  /*2ad0*/  HADD2.F32 R35, -RZ, R35.H0_H0 ;  /* 0x20000023ff237230 */ /* 0x000fe40000004100 */
[C---:B------:R-:W-:Y:S01]  /*2ae0*/  FFMA R9, R13.reuse, R9, R8 ;  /* 0x000000090d097223 */ /* 0x040fe20000000008 */
[----:B------:R-:W-:Y:S01]  /*2af0*/  LDS.U16 R31, [R22+0xbae] ;  /* 0x000bae00161f7984 */ /* 0x000fe20000000400 */
[----:B----4-:R-:W-:Y:S02]  /*2b00*/  HADD2.F32 R12, -RZ, R33.H0_H0 ;  /* 0x20000021ff0c7230 */ /* 0x010fe40000004100 */
[----:B------:R-:W-:Y:S02]  /*2b10*/  FFMA R13, R13, R35, R36 ;  /* 0x000000230d0d7223 */ /* 0x000fe40000000024 */
[----:B------:R-:W4:Y:S01]  /*2b20*/  LDS.U16 R35, [R22+0xbee] ;  /* 0x000bee0016237984 */ /* 0x000f220000000400 */
[----:B-----5:R-:W-:-:S02]  /*2b30*/  HADD2.F32 R44, -RZ, R32.H0_H0 ;  /* 0x20000020ff2c7230 */ /* 0x020fc40000004100 */
[C---:B------:R-:W-:Y:S01]  /*2b40*/  FFMA R12, R14.reuse, R12, R9 ;  /* 0x0000000c0e0c7223 */ /* 0x040fe20000000009 */
[----:B------:R-:W-:Y:S01]  /*2b50*/  LDS.U16 R36, [R22+0xc30] ;  /* 0x000c300016247984 */ /* 0x000fe20000000400 */
[----:B--2---:R-:W-:Y:S02]  /*2b60*/  HADD2.F32 R40, -RZ, R34.H0_H0 ;  /* 0x20000022ff287230 */ /* 0x004fe40000004100 */
[----:B------:R-:W-:Y:S01]  /*2b70*/  FFMA R44, R14, R44, R13 ;  /* 0x0000002c0e2c7223 */ /* 0x000fe2000000000d */
[----:B------:R-:W2:Y:S02]  /*2b80*/  LDS.U16 R33, [R22+0xc70] ;  /* 0x000c700016217984 */ /* 0x000ea40000000400 */
[----:B------:R-:W-:Y:S01]  /*2b90*/  FFMA R13, R15, R40, R12 ;  /* 0x000000280f0d7223 */ /* 0x000fe2000000000c */
[----:B------:R-:W-:Y:S01]  /*2ba0*/  HADD2.F32 R12, -RZ, R39.H0_H0 ;  /* 0x20000027ff0c7230 */ /* 0x000fe20000004100 */
[----:B------:R-:W5:Y:S01]  /*2bb0*/  LDS.U16 R32, [R22+0xcb2] ;  /* 0x000cb20016207984 */ /* 0x000f620000000400 */
[----:B------:R-:W-:-:S03]  /*2bc0*/  HADD2.F32 R48, -RZ, R41.H0_H0 ;  /* 0x20000029ff307230 */ /* 0x000fc60000004100 */
[----:B------:R-:W5:Y:S01]  /*2bd0*/  LDS.128 R8, [R28+0x60] ;  /* 0x000060001c087984 */ /* 0x000f620000000c00 */
[----:B------:R-:W-:Y:S01]  /*2be0*/  FFMA R44, R15, R12, R44 ;  /* 0x0000000c0f2c7223 */ /* 0x000fe2000000002c */
[C---:B------:R-:W-:Y:S02]  /*2bf0*/  FFMA R48, R16.reuse, R48, R13 ;  /* 0x0000003010307223 */ /* 0x040fe4000000000d */
[----:B------:R-:W5:Y:S01]  /*2c00*/  LDS.U16 R34, [R22+0xcf2] ;  /* 0x000cf20016227984 */ /* 0x000f620000000400 */
[----:B------:R-:W-:Y:S02]  /*2c10*/  HADD2.F32 R38, -RZ, R38.H0_H0 ;  /* 0x20000026ff267230 */ /* 0x000fe40000004100 */
[----:B------:R-:W-:Y:S01]  /*2c20*/  FFMA R45, R16, R45, R44 ;  /* 0x0000002d102d7223 */ /* 0x000fe2000000002c */
[----:B------:R-:W5:Y:S01]  /*2c30*/  LDS.U16 R40, [R22+0xd34] ;  /* 0x000d340016287984 */ /* 0x000f620000000400 */
[----:B-1----:R-:W-:Y:S02]  /*2c40*/  HADD2.F32 R50, -RZ, R37.H0_H0 ;  /* 0x20000025ff327230 */ /* 0x002fe40000004100 */
[----:B------:R-:W-:Y:S01]  /*2c50*/  FFMA R49, R17, R38, R48 ;  /* 0x0000002611317223 */ /* 0x000fe20000000030 */
[----:B------:R-:W1:Y:S01]  /*2c60*/  LDS.U16 R39, [R22+0xd74] ;  /* 0x000d740016277984 */ /* 0x000e620000000400 */
[----:B------:R-:W-:-:S02]  /*2c70*/  HADD2.F32 R38, -RZ, R29.H0_H0 ;  /* 0x2000001dff267230 */ /* 0x000fc40000004100 */
[----:B------:R-:W-:Y:S01]  /*2c80*/  FFMA R45, R17, R50, R45 ;  /* 0x00000032112d7223 */ /* 0x000fe2000000002d */
[----:B------:R-:W1:Y:S01]  /*2c90*/  LDS.U16 R41, [R22+0xdb6] ;  /* 0x000db60016297984 */ /* 0x000e620000000400 */
[----:B---3--:R-:W-:Y:S02]  /*2ca0*/  HADD2.F32 R30, -RZ, R30.H0_H0 ;  /* 0x2000001eff1e7230 */ /* 0x008fe40000004100 */
[C---:B------:R-:W-:Y:S01]  /*2cb0*/  FFMA R38, R18.reuse, R38, R45 ;  /* 0x0000002612267223 */ /* 0x040fe2000000002d */
[----:B------:R-:W3:Y:S02]  /*2cc0*/  LDS.U16 R42, [R22+0xdf6] ;  /* 0x000df600162a7984 */ /* 0x000ee40000000400 */
[----:B------:R-:W-:Y:S02]  /*2cd0*/  FFMA R30, R18, R30, R49 ;  /* 0x0000001e121e7223 */ /* 0x000fe40000000031 */
[----:B------:R-:W3:Y:S01]  /*2ce0*/  LDS.U16 R43, [R22+0xe78] ;  /* 0x000e7800162b7984 */ /* 0x000ee20000000400 */
[----:B----4-:R-:W-:-:S03]  /*2cf0*/  HADD2.F32 R35, -RZ, R35.H0_H0 ;  /* 0x20000023ff237230 */ /* 0x010fc60000004100 */
[----:B------:R4:W3:Y:S02]  /*2d00*/  LDS.128 R12, [R28+0x70] ;  /* 0x000070001c0c7984 */ /* 0x0008e40000000c00 */
[----:B------:R-:W-:Y:S02]  /*2d10*/  FFMA R38, R19, R35, R38 ;  /* 0x0000002313267223 */ /* 0x000fe40000000026 */
[----:B------:R-:W3:Y:S01]  /*2d20*/  LDS.U16 R16, [R22+0xefa] ;  /* 0x000efa0016107984 */ /* 0x000ee20000000400 */
[----:B--2---:R-:W-:-:S03]  /*2d30*/  HADD2.F32 R33, -RZ, R33.H0_H0 ;  /* 0x20000021ff217230 */ /* 0x004fc60000004100 */
[----:B------:R-:W2:Y:S01]  /*2d40*/  LDS.U16 R37, [R22+0xf3c] ;  /* 0x000f3c0016257984 */ /* 0x000ea20000000400 */
[----:B----4-:R-:W-:Y:S02]  /*2d50*/  HADD2.F32 R28, -RZ, R31.H0_H0 ;  /* 0x2000001fff1c7230 */ /* 0x010fe40000004100 */
[----:B------:R-:W-:Y:S01]  /*2d60*/  HADD2.F32 R31, -RZ, R36.H0_H0 ;  /* 0x20000024ff1f7230 */ /* 0x000fe20000004100 */
[----:B------:R-:W4:Y:S01]  /*2d70*/  LDS.U16 R17, [R22+0xf7c] ;  /* 0x000f7c0016117984 */ /* 0x000f220000000400 */
[----:B-----5:R-:W-:Y:S02]  /*2d80*/  HADD2.F32 R32, -RZ, R32.H0_H0 ;  /* 0x20000020ff207230 */ /* 0x020fe40000004100 */
[----:B------:R-:W-:Y:S01]  /*2d90*/  FFMA R45, R19, R28, R30 ;  /* 0x0000001c132d7223 */ /* 0x000fe2000000001e */
[C---:B------:R-:W-:Y:S01]  /*2da0*/  FFMA R38, R8.reuse, R33, R38 ;  /* 0x0000002108267223 */ /* 0x040fe20000000026 */
[----:B------:R-:W5:Y:S02]  /*2db0*/  LDS.U16 R44, [R22+0xfbe] ;  /* 0x000fbe00162c7984 */ /* 0x000f640000000400 */
[----:B------:R-:W-:Y:S01]  /*2dc0*/  FFMA R18, R8, R31, R45 ;  /* 0x0000001f08127223 */ /* 0x000fe2000000002d */
[----:B------:R-:W-:Y:S01]  /*2dd0*/  HADD2.F32 R31, -RZ, R34.H0_H0 ;  /* 0x20000022ff1f7230 */ /* 0x000fe20000004100 */
[----:B------:R-:W5:Y:S01]  /*2de0*/  LDS.U16 R29, [R22+0xffe] ;  /* 0x000ffe00161d7984 */ /* 0x000f620000000400 */
[----:B------:R-:W-:-:S02]  /*2df0*/  HADD2.F32 R40, -RZ, R40.H0_H0 ;  /* 0x20000028ff287230 */ /* 0x000fc40000004100 */
[C---:B------:R-:W-:Y:S01]  /*2e00*/  FFMA R19, R9.reuse, R32, R18 ;  /* 0x0000002009137223 */ /* 0x040fe20000000012 */
[----:B-1----:R-:W-:Y:S02]  /*2e10*/  HADD2.F32 R8, -RZ, R39.H0_H0 ;  /* 0x20000027ff087230 */ /* 0x002fe40000004100 */
[----:B------:R-:W-:Y:S01]  /*2e20*/  FFMA R31, R9, R31, R38 ;  /* 0x0000001f091f7223 */ /* 0x000fe20000000026 */
[C---:B------:R-:W-:Y:S01]  /*2e30*/  FFMA R40, R10.reuse, R40, R19 ;  /* 0x000000280a287223 */ /* 0x040fe20000000013 */
[----:B------:R-:W-:Y:S02]  /*2e40*/  HADD2.F32 R41, -RZ, R41.H0_H0 ;  /* 0x20000029ff297230 */ /* 0x000fe40000004100 */
[----:B------:R-:W-:Y:S01]  /*2e50*/  FFMA R8, R10, R8, R31 ;  /* 0x000000080a087223 */ /* 0x000fe2000000001f */
[----:B---3--:R-:W-:Y:S02]  /*2e60*/  HADD2.F32 R9, -RZ, R42.H0_H0 ;  /* 0x2000002aff097230 */ /* 0x008fe40000004100 */
[----:B------:R-:W-:Y:S01]  /*2e70*/  FFMA R41, R11, R41, R40 ;  /* 0x000000290b297223 */ /* 0x000fe20000000028 */
[----:B------:R-:W-:-:S02]  /*2e80*/  HADD2.F32 R10, -RZ, R43.H0_H0 ;  /* 0x2000002bff0a7230 */ /* 0x000fc40000004100 */
[----:B------:R-:W-:Y:S01]  /*2e90*/  FFMA R9, R11, R9, R8 ;  /* 0x000000090b097223 */ /* 0x000fe20000000008 */
[----:B------:R-:W-:-:S03]  /*2ea0*/  FFMA R8, R12, R47, R41 ;  /* 0x0000002f0c087223 */ /* 0x000fc60000000029 */
[----:B------:R-:W-:Y:S01]  /*2eb0*/  FFMA R10, R12, R10, R9 ;  /* 0x0000000a0c0a7223 */ /* 0x000fe20000000009 */
[----:B------:R-:W-:Y:S02]  /*2ec0*/  HADD2.F32 R11, -RZ, R16.H0_H0 ;  /* 0x20000010ff0b7230 */ /* 0x000fe40000004100 */
[C---:B------:R-:W-:Y:S01]  /*2ed0*/  FFMA R9, R13.reuse, R46, R8 ;  /* 0x0000002e0d097223 */ /* 0x040fe20000000008 */
[----:B--2---:R-:W-:Y:S02]  /*2ee0*/  HADD2.F32 R37, -RZ, R37.H0_H0 ;  /* 0x20000025ff257230 */ /* 0x004fe40000004100 */
[----:B------:R-:W-:Y:S01]  /*2ef0*/  FFMA R11, R13, R11, R10 ;  /* 0x0000000b0d0b7223 */ /* 0x000fe2000000000a */
[----:B----4-:R-:W-:Y:S02]  /*2f00*/  HADD2.F32 R12, -RZ, R17.H0_H0 ;  /* 0x20000011ff0c7230 */ /* 0x010fe40000004100 */
[----:B------:R-:W-:Y:S01]  /*2f10*/  FFMA R8, R14, R37, R9 ;  /* 0x000000250e087223 */ /* 0x000fe20000000009 */
[----:B-----5:R-:W-:-:S02]  /*2f20*/  HADD2.F32 R44, -RZ, R44.H0_H0 ;  /* 0x2000002cff2c7230 */ /* 0x020fc40000004100 */
[----:B------:R-:W-:Y:S01]  /*2f30*/  FFMA R12, R14, R12, R11 ;  /* 0x0000000c0e0c7223 */ /* 0x000fe2000000000b */
[----:B------:R-:W-:Y:S02]  /*2f40*/  HADD2.F32 R9, -RZ, R29.H0_H0 ;  /* 0x2000001dff097230 */ /* 0x000fe40000004100 */
[----:B------:R-:W-:-:S03]  /*2f50*/  FFMA R8, R15, R44, R8 ;  /* 0x0000002c0f087223 */ /* 0x000fc60000000008 */
[----:B------:R-:W-:-:S05]  /*2f60*/  FFMA R9, R15, R9, R12 ;  /* 0x000000090f097223 */ /* 0x000fca000000000c */
[----:B------:R2:W-:Y:S02]  /*2f70*/  STL.64 [R25], R8 ;  /* 0x0000000819007387 */ /* 0x0005e40000100a00 */
.L_x_10:
[----:B------:R-:W-:Y:S05]  /*2f80*/  BSYNC.RECONVERGENT B0 ;  /* 0x0000000000007941 */ /* 0x000fea0003800200 */
.L_x_9:
[----:B------:R-:W-:-:S04]  /*2f90*/  IADD3 R24, PT, PT, R24, 0x1, RZ ;  /* 0x0000000118187810 */ /* 0x000fc80007ffe0ff */
[----:B------:R-:W-:-:S13]  /*2fa0*/  ISETP.NE.AND P0, PT, R24, 0x10, PT ;  /* 0x000000101800780c */ /* 0x000fda0003f05270 */
[----:B------:R-:W-:Y:S05]  /*2fb0*/  @P0 BRA `(.L_x_11) ;  /* 0xfffffff000640947 */ /* 0x000fea000383ffff */
[----:B------:R-:W-:Y:S01]  /*2fc0*/  IADD3 R4, PT, PT, R4, 0x1, RZ ;  /* 0x0000000104047810 */ /* 0x000fe20007ffe0ff */
[----:B------:R-:W-:Y:S03]  /*2fd0*/  BAR.SYNC.DEFER_BLOCKING 0x0 ;  /* 0x0000000000007b1d */ /* 0x000fe60000010000 */
[----:B------:R-:W-:-:S13]  /*2fe0*/  ISETP.NE.AND P0, PT, R4, 0x10, PT ;  /* 0x000000100400780c */ /* 0x000fda0003f05270 */
[----:B------:R-:W-:Y:S05]  /*2ff0*/  @P0 BRA `(.L_x_12) ;  /* 0xffffffd400680947 */ /* 0x000fea000383ffff */
[----:B------:R-:W3:Y:S01]  /*3000*/  LDC.64 R6, c[0x0][0x398] ;  /* 0x0000e600ff067b82 */ /* 0x000ee20000000a00 */
[C---:B------:R-:W-:Y:S01]  /*3010*/  ISETP.GT.U32.AND P0, PT, R23.reuse, 0x1ff, PT ;  /* 0x000001ff1700780c */ /* 0x040fe20003f04070 */
[----:B------:R-:W-:Y:S01]  /*3020*/  BSSY.RECONVERGENT B1, `(.L_x_13) ;  /* 0x000001b000017945 */ /* 0x000fe20003800200 */
[----:B------:R-:W-:-:S04]  /*3030*/  LEA R0, R23, UR4, 0x6 ;  /* 0x0000000417007c11 */ /* 0x000fc8000f8e30ff */
[----:B------:R-:W-:-:S05]  /*3040*/  IADD3 R27, PT, PT, R27, R0, RZ ;  /* 0x000000001b1b7210 */ /* 0x000fca0007ffe0ff */
[----:B---3--:R-:W-:Y:S02]  /*3050*/  IMAD.WIDE.U32 R6, R27, 0x2, R6 ;  /* 0x000000021b067825 */ /* 0x008fe400078e0006 */
[----:B------:R-:W-:Y:S05]  /*3060*/  @P0 BRA `(.L_x_14) ;  /* 0x0000000000580947 */ /* 0x000fea0003800000 */
[----:B------:R-:W3:Y:S01]  /*3070*/  LDL R2, [R1+0x84] ;  /* 0x0000840001027983 */ /* 0x000ee20000100800 */
[----:B------:R-:W-:Y:S01]  /*3080*/  BSSY.RECONVERGENT B2, `(.L_x_15) ;  /* 0x000000d000027945 */ /* 0x000fe20003800200 */
[----:B---3--:R-:W-:-:S04]  /*3090*/  IADD3 R0, PT, PT, R2, 0x1800000, RZ ;  /* 0x0180000002007810 */ /* 0x008fc80007ffe0ff */
[----:B------:R-:W-:-:S04]  /*30a0*/  LOP3.LUT R0, R0, 0x7f800000, RZ, 0xc0, !PT ;  /* 0x7f80000000007812 */ /* 0x000fc800078ec0ff */
[----:B------:R-:W-:-:S13]  /*30b0*/  ISETP.GT.U32.AND P0, PT, R0, 0x1ffffff, PT ;  /* 0x01ffffff0000780c */ /* 0x000fda0003f04070 */
[----:B------:R-:W-:Y:S05]  /*30c0*/  @P0 BRA `(.L_x_16) ;  /* 0x0000000000100947 */ /* 0x000fea0003800000 */
[----:B-12---:R-:W-:-:S07]  /*30d0*/  MOV R9, 0x30f0 ;  /* 0x000030f000097802 */ /* 0x006fce0000000f00 */
[----:B------:R-:W-:Y:S05]  /*30e0*/  CALL.REL.NOINC `($__internal_0_$__cuda_sm20_rcp_rn_f32_slowpath) ;  /* 0x0000002000987944 */ /* 0x000fea0003c00000 */
[----:B------:R-:W-:Y:S01]  /*30f0*/  MOV R3, R0 ;  /* 0x0000000000037202 */ /* 0x000fe20000000f00 */
[----:B------:R-:W-:Y:S06]  /*3100*/  BRA `(.L_x_17) ;  /* 0x0000000000107947 */ /* 0x000fec0003800000 */
.L_x_16:
[----:B------:R-:W3:Y:S02]  /*3110*/  MUFU.RCP R3, R2 ;  /* 0x0000000200037308 */ /* 0x000ee40000001000 */
[----:B---3--:R-:W-:-:S04]  /*3120*/  FFMA R0, R2, R3, -1 ;  /* 0xbf80000002007423 */ /* 0x008fc80000000003 */
[----:B------:R-:W-:-:S04]  /*3130*/  FADD.FTZ R0, -R0, -RZ ;  /* 0x800000ff00007221 */ /* 0x000fc80000010100 */
[----:B------:R-:W-:-:S07]  /*3140*/  FFMA R3, R3, R0, R3 ;  /* 0x0000000003037223 */ /* 0x000fce0000000003 */
.L_x_17:
[----:B------:R-:W-:Y:S05]  /*3150*/  BSYNC.RECONVERGENT B2 ;  /* 0x0000000000027941 */ /* 0x000fea0003800200 */
.L_x_15:
[----:B------:R-:W3:Y:S02]  /*3160*/  LDL.64 R4, [R1] ;  /* 0x0000000001047983 */ /* 0x000ee40000100a00 */
[-C--:B---3--:R-:W-:Y:S01]  /*3170*/  FMUL R0, R4, R3.reuse ;  /* 0x0000000304007220 */ /* 0x088fe20000400000 */
[----:B------:R-:W-:-:S04]  /*3180*/  FMUL R2, R5, R3 ;  /* 0x0000000305027220 */ /* 0x000fc80000400000 */
[----:B------:R-:W-:Y:S02]  /*3190*/  F2FP.F16.F32.PACK_AB R0, RZ, R0 ;  /* 0x00000000ff00723e */ /* 0x000fe400000000ff */
[----:B------:R-:W-:-:S03]  /*31a0*/  F2FP.F16.F32.PACK_AB R2, RZ, R2 ;  /* 0x00000002ff02723e */ /* 0x000fc600000000ff */
[----:B------:R3:W-:Y:S04]  /*31b0*/  STG.E.U16 desc[UR8][R6.64], R0 ;  /* 0x0000000006007986 */ /* 0x0007e8000c101508 */
[----:B------:R3:W-:Y:S02]  /*31c0*/  STG.E.U16 desc[UR8][R6.64+0x40], R2 ;  /* 0x0000400206007986 */ /* 0x0007e4000c101508 */
.L_x_14:
[----:B------:R-:W-:Y:S05]  /*31d0*/  BSYNC.RECONVERGENT B1 ;  /* 0x0000000000017941 */ /* 0x000fea0003800200 */
.L_x_13:
[----:B------:R-:W-:Y:S01]  /*31e0*/  ISETP.GT.U32.AND P0, PT, R23, 0x1fe, PT ;  /* 0x000001fe1700780c */ /* 0x000fe20003f04070 */
[----:B------:R-:W-:-:S12]  /*31f0*/  BSSY.RECONVERGENT B1, `(.L_x_18) ;  /* 0x000001b000017945 */ /* 0x000fd80003800200 */
[----:B------:R-:W-:Y:S05]  /*3200*/  @P0 BRA `(.L_x_19) ;  /* 0x0000000000640947 */ /* 0x000fea0003800000 */
[----:B---3--:R-:W3:Y:S01]  /*3210*/  LDL R2, [R1+0x8c] ;  /* 0x00008c0001027983 */ /* 0x008ee20000100800 */
        /* <DEDUP_REMOVED lines=9> */
.L_x_21:
[----:B------:R-:W3:Y:S02]  /*32b0*/  MUFU.RCP R3, R2 ;  /* 0x0000000200037308 */ /* 0x000ee40000001000 */
[----:B---3--:R-:W-:-:S04]  /*32c0*/  FFMA R0, R2, R3, -1 ;  /* 0xbf80000002007423 */ /* 0x008fc80000000003 */
[----:B------:R-:W-:-:S04]  /*32d0*/  FADD.FTZ R0, -R0, -RZ ;  /* 0x800000ff00007221 */ /* 0x000fc80000010100 */
[----:B------:R-:W-:-:S07]  /*32e0*/  FFMA R3, R3, R0, R3 ;  /* 0x0000000003037223 */ /* 0x000fce0000000003 */
.L_x_22:
[----:B------:R-:W-:Y:S05]  /*32f0*/  BSYNC.RECONVERGENT B2 ;  /* 0x0000000000027941 */ /* 0x000fea0003800200 */
.L_x_20:
[----:B------:R-:W3:Y:S01]  /*3300*/  LDL.64 R4, [R1+0x8] ;  /* 0x0000080001047983 */ /* 0x000ee20000100a00 */
[----:B-12---:R-:W1:Y:S01]  /*3310*/  LDC.64 R8, c[0x0][0x398] ;  /* 0x0000e600ff087b82 */ /* 0x006e620000000a00 */
[----:B------:R-:W-:Y:S01]  /*3320*/  IADD3 R2, PT, PT, R27, 0x40, RZ ;  /* 0x000000401b027810 */ /* 0x000fe20007ffe0ff */
[-C--:B---3--:R-:W-:Y:S01]  /*3330*/  FMUL R0, R4, R3.reuse ;  /* 0x0000000304007220 */ /* 0x088fe20000400000 */
[----:B------:R-:W-:-:S04]  /*3340*/  FMUL R3, R5, R3 ;  /* 0x0000000305037220 */ /* 0x000fc80000400000 */
[----:B------:R-:W-:Y:S02]  /*3350*/  F2FP.F16.F32.PACK_AB R0, RZ, R0 ;  /* 0x00000000ff00723e */ /* 0x000fe400000000ff */
[----:B------:R-:W-:Y:S01]  /*3360*/  F2FP.F16.F32.PACK_AB R4, RZ, R3 ;  /* 0x00000003ff04723e */ /* 0x000fe200000000ff */
[----:B-1----:R-:W-:-:S05]  /*3370*/  IMAD.WIDE.U32 R2, R2, 0x2, R8 ;  /* 0x0000000202027825 */ /* 0x002fca00078e0008 */
[----:B------:R4:W-:Y:S04]  /*3380*/  STG.E.U16 desc[UR8][R2.64], R0 ;  /* 0x0000000002007986 */ /* 0x0009e8000c101508 */
[----:B------:R4:W-:Y:S02]  /*3390*/  STG.E.U16 desc[UR8][R6.64+0xc0], R4 ;  /* 0x0000c00406007986 */ /* 0x0009e4000c101508 */
.L_x_19:
[----:B------:R-:W-:Y:S05]  /*33a0*/  BSYNC.RECONVERGENT B1 ;  /* 0x0000000000017941 */ /* 0x000fea0003800200 */
.L_x_18:
[----:B------:R-:W-:Y:S01]  /*33b0*/  ISETP.GT.U32.AND P0, PT, R23, 0x1fd, PT ;  /* 0x000001fd1700780c */ /* 0x000fe20003f04070 */
[----:B------:R-:W-:-:S12]  /*33c0*/  BSSY.RECONVERGENT B1, `(.L_x_23) ;  /* 0x000001b000017945 */ /* 0x000fd80003800200 */
[----:B------:R-:W-:Y:S05]  /*33d0*/  @P0 BRA `(.L_x_24) ;  /* 0x0000000000640947 */ /* 0x000fea0003800000 */
[----:B---34-:R-:W3:Y:S01]  /*33e0*/  LDL R2, [R1+0x94] ;  /* 0x0000940001027983 */ /* 0x018ee20000100800 */
        /* <DEDUP_REMOVED lines=9> */
.L_x_26:
[----:B------:R-:W3:Y:S02]  /*3480*/  MUFU.RCP R3, R2 ;  /* 0x0000000200037308 */ /* 0x000ee40000001000 */
[----:B---3--:R-:W-:-:S04]  /*3490*/  FFMA R0, R2, R3, -1 ;  /* 0xbf80000002007423 */ /* 0x008fc80000000003 */
[----:B------:R-:W-:-:S04]  /*34a0*/  FADD.FTZ R0, -R0, -RZ ;  /* 0x800000ff00007221 */ /* 0x000fc80000010100 */
[----:B------:R-:W-:-:S07]  /*34b0*/  FFMA R3, R3, R0, R3 ;  /* 0x0000000003037223 */ /* 0x000fce0000000003 */
.L_x_27:
[----:B------:R-:W-:Y:S05]  /*34c0*/  BSYNC.RECONVERGENT B2 ;  /* 0x0000000000027941 */ /* 0x000fea0003800200 */
.L_x_25:
        /* <DEDUP_REMOVED lines=10> */
.L_x_24:
[----:B------:R-:W-:Y:S05]  /*3570*/  BSYNC.RECONVERGENT B1 ;  /* 0x0000000000017941 */ /* 0x000fea0003800200 */
.L_x_23:
[----:B------:R-:W-:Y:S01]  /*3580*/  ISETP.GT.U32.AND P0, PT, R23, 0x1fc, PT ;  /* 0x000001fc1700780c */ /* 0x000fe20003f04070 */
[----:B------:R-:W-:-:S12]  /*3590*/  BSSY.RECONVERGENT B1, `(.L_x_28) ;  /* 0x000001b000017945 */ /* 0x000fd80003800200 */
[----:B------:R-:W-:Y:S05]  /*35a0*/  @P0 BRA `(.L_x_29) ;  /* 0x0000000000640947 */ /* 0x000fea0003800000 */
[----:B-1-34-:R-:W3:Y:S01]  /*35b0*/  LDL R2, [R1+0x9c] ;  /* 0x00009c0001027983 */ /* 0x01aee20000100800 */
[----:B------:R-:W-:Y:S01]  /*35c0*/  BSSY.RECONVERGENT B2, `(.L_x_30) ;  /* 0x000000d000027945 */ /* 0x000fe20003800200 */
[----:B---3--:R-:W-:-:S04]  /*35d0*/  IADD3 R0, PT, PT, R2, 0x1800000, RZ ;  /* 0x0180000002007810 */ /* 0x008fc80007ffe0ff */
[----:B------:R-:W-:-:S04]  /*35e0*/  LOP3.LUT R0, R0, 0x7f800000, RZ, 0xc0, !PT ;  /* 0x7f80000000007812 */ /* 0x000fc800078ec0ff */
[----:B------:R-:W-:-:S13]  /*35f0*/  ISETP.GT.U32.AND P0, PT, R0, 0x1ffffff, PT ;  /* 0x01ffffff0000780c */ /* 0x000fda0003f04070 */
[----:B------:R-:W-:Y:S05]  /*3600*/  @P0 BRA `(.L_x_31) ;  /* 0x0000000000100947 */ /* 0x000fea0003800000 */
[----:B--2---:R-:W-:-:S07]  /*3610*/  MOV R9, 0x3630 ;  /* 0x0000363000097802 */ /* 0x004fce0000000f00 */
[----:B------:R-:W-:Y:S05]  /*3620*/  CALL.REL.NOINC `($__internal_0_$__cuda_sm20_rcp_rn_f32_slowpath) ;  /* 0x0000001c00487944 */ /* 0x000fea0003c00000 */
[----:B------:R-:W-:Y:S01]  /*3630*/  MOV R3, R0 ;  /* 0x0000000000037202 */ /* 0x000fe20000000f00 */
[----:B------:R-:W-:Y:S06]  /*3640*/  BRA `(.L_x_32) ;  /* 0x0000000000107947 */ /* 0x000fec0003800000 */
.L_x_31:
[----:B------:R-:W1:Y:S02]  /*3650*/  MUFU.RCP R3, R2 ;  /* 0x0000000200037308 */ /* 0x000e640000001000 */
[----:B-1----:R-:W-:-:S04]  /*3660*/  FFMA R0, R2, R3, -1 ;  /* 0xbf80000002007423 */ /* 0x002fc80000000003 */
[----:B------:R-:W-:-:S04]  /*3670*/  FADD.FTZ R0, -R0, -RZ ;  /* 0x800000ff00007221 */ /* 0x000fc80000010100 */
[----:B------:R-:W-:-:S07]  /*3680*/  FFMA R3, R3, R0, R3 ;  /* 0x0000000003037223 */ /* 0x000fce0000000003 */
.L_x_32:
[----:B------:R-:W-:Y:S05]  /*3690*/  BSYNC.RECONVERGENT B2 ;  /* 0x0000000000027941 */ /* 0x000fea0003800200 */
.L_x_30:
[----:B------:R-:W3:Y:S01]  /*36a0*/  LDL.64 R4, [R1+0x18] ;  /* 0x0000180001047983 */ /* 0x000ee20000100a00 */
[----:B--2---:R-:W1:Y:S01]  /*36b0*/  LDC.64 R8, c[0x0][0x398] ;  /* 0x0000e600ff087b82 */ /* 0x004e620000000a00 */
        /* <DEDUP_REMOVED lines=8> */
.L_x_29:
[----:B------:R-:W-:Y:S05]  /*3740*/  BSYNC.RECONVERGENT B1 ;  /* 0x0000000000017941 */ /* 0x000fea0003800200 */
.L_x_28:
        /* <DEDUP_REMOVED lines=13> */
.L_x_36:
[----:B------:R-:W1:Y:S02]  /*3820*/  MUFU.RCP R3, R2 ;  /* 0x0000000200037308 */ /* 0x000e640000001000 */
[----:B-1----:R-:W-:-:S04]  /*3830*/  FFMA R0, R2, R3, -1 ;  /* 0xbf80000002007423 */ /* 0x002fc80000000003 */
[----:B------:R-:W-:-:S04]  /*3840*/  FADD.FTZ R0, -R0, -RZ ;  /* 0x800000ff00007221 */ /* 0x000fc80000010100 */
[----:B------:R-:W-:-:S07]  /*3850*/  FFMA R3, R3, R0, R3 ;  /* 0x0000000003037223 */ /* 0x000fce0000000003 */
.L_x_37:
[----:B------:R-:W-:Y:S05]  /*3860*/  BSYNC.RECONVERGENT B2 ;  /* 0x0000000000027941 */ /* 0x000fea0003800200 */
.L_x_35:
        /* <DEDUP_REMOVED lines=10> */
.L_x_34:
[----:B------:R-:W-:Y:S05]  /*3910*/  BSYNC.RECONVERGENT B1 ;  /* 0x0000000000017941 */ /* 0x000fea0003800200 */
.L_x_33:
        /* <DEDUP_REMOVED lines=13> */
.L_x_41:
[----:B------:R-:W1:Y:S02]  /*39f0*/  MUFU.RCP R3, R2 ;  /* 0x0000000200037308 */ /* 0x000e640000001000 */
[----:B-1----:R-:W-:-:S04]  /*3a00*/  FFMA R0, R2, R3, -1 ;  /* 0xbf80000002007423 */ /* 0x002fc80000000003 */
[----:B------:R-:W-:-:S04]  /*3a10*/  FADD.FTZ R0, -R0, -RZ ;  /* 0x800000ff00007221 */ /* 0x000fc80000010100 */
[----:B------:R-:W-:-:S07]  /*3a20*/  FFMA R3, R3, R0, R3 ;  /* 0x0000000003037223 */ /* 0x000fce0000000003 */
.L_x_42:
[----:B------:R-:W-:Y:S05]  /*3a30*/  BSYNC.RECONVERGENT B2 ;  /* 0x0000000000027941 */ /* 0x000fea0003800200 */
.L_x_40:
        /* <DEDUP_REMOVED lines=10> */
.L_x_39:
[----:B------:R-:W-:Y:S05]  /*3ae0*/  BSYNC.RECONVERGENT B1 ;  /* 0x0000000000017941 */ /* 0x000fea0003800200 */
.L_x_38:
        /* <DEDUP_REMOVED lines=13> */
.L_x_46:
[----:B------:R-:W1:Y:S02]  /*3bc0*/  MUFU.RCP R3, R2 ;  /* 0x0000000200037308 */ /* 0x000e640000001000 */
[----:B-1----:R-:W-:-:S04]  /*3bd0*/  FFMA R0, R2, R3, -1 ;  /* 0xbf80000002007423 */ /* 0x002fc80000000003 */
[----:B------:R-:W-:-:S04]  /*3be0*/  FADD.FTZ R0, -R0, -RZ ;  /* 0x800000ff00007221 */ /* 0x000fc80000010100 */
[----:B------:R-:W-:-:S07]  /*3bf0*/  FFMA R3, R3, R0, R3 ;  /* 0x0000000003037223 */ /* 0x000fce0000000003 */
.L_x_47:
[----:B------:R-:W-:Y:S05]  /*3c00*/  BSYNC.RECONVERGENT B2 ;  /* 0x0000000000027941 */ /* 0x000fea0003800200 */
.L_x_45:
        /* <DEDUP_REMOVED lines=10> */
.L_x_44:
[----:B------:R-:W-:Y:S05]  /*3cb0*/  BSYNC.RECONVERGENT B1 ;  /* 0x0000000000017941 */ /* 0x000fea0003800200 */
.L_x_43:
        /* <DEDUP_REMOVED lines=13> */
.L_x_51:
[----:B------:R-:W1:Y:S02]  /*3d90*/  MUFU.RCP R3, R2 ;  /* 0x0000000200037308 */ /* 0x000e640000001000 */
[----:B-1----:R-:W-:-:S04]  /*3da0*/  FFMA R0, R2, R3, -1 ;  /* 0xbf80000002007423 */ /* 0x002fc80000000003 */
[----:B------:R-:W-:-:S04]  /*3db0*/  FADD.FTZ R0, -R0, -RZ ;  /* 0x800000ff00007221 */ /* 0x000fc80000010100 */
[----:B------:R-:W-:-:S07]  /*3dc0*/  FFMA R3, R3, R0, R3 ;  /* 0x0000000003037223 */ /* 0x000fce0000000003 */
.L_x_52:
[----:B------:R-:W-:Y:S05]  /*3dd0*/  BSYNC.RECONVERGENT B2 ;  /* 0x0000000000027941 */ /* 0x000fea0003800200 */
.L_x_50:
        /* <DEDUP_REMOVED lines=10> */
.L_x_49:
[----:B------:R-:W-:Y:S05]  /*3e80*/  BSYNC.RECONVERGENT B1 ;  /* 0x0000000000017941 */ /* 0x000fea0003800200 */
.L_x_48:
        /* <DEDUP_REMOVED lines=13> */
.L_x_56:
[----:B------:R-:W1:Y:S02]  /*3f60*/  MUFU.RCP R3, R2 ;  /* 0x0000000200037308 */ /* 0x000e640000001000 */
[----:B-1----:R-:W-:-:S04]  /*3f70*/  FFMA R0, R2, R3, -1 ;  /* 0xbf80000002007423 */ /* 0x002fc80000000003 */
[----:B------:R-:W-:-:S04]  /*3f80*/  FADD.FTZ R0, -R0, -RZ ;  /* 0x800000ff00007221 */ /* 0x000fc80000010100 */
[----:B------:R-:W-:-:S07]  /*3f90*/  FFMA R3, R3, R0, R3 ;  /* 0x0000000003037223 */ /* 0x000fce0000000003 */
.L_x_57:
[----:B------:R-:W-:Y:S05]  /*3fa0*/  BSYNC.RECONVERGENT B2 ;  /* 0x0000000000027941 */ /* 0x000fea0003800200 */
.L_x_55:
        /* <DEDUP_REMOVED lines=10> */
.L_x_54:
[----:B------:R-:W-:Y:S05]  /*4050*/  BSYNC.RECONVERGENT B1 ;  /* 0x0000000000017941 */ /* 0x000fea0003800200 */
.L_x_53:
        /* <DEDUP_REMOVED lines=13> */
.L_x_61:
[----:B------:R-:W1:Y:S02]  /*4130*/  MUFU.RCP R3, R2 ;  /* 0x0000000200037308 */ /* 0x000e640000001000 */
[----:B-1----:R-:W-:-:S04]  /*4140*/  FFMA R0, R2, R3, -1 ;  /* 0xbf80000002007423 */ /* 0x002fc80000000003 */
[----:B------:R-:W-:-:S04]  /*4150*/  FADD.FTZ R0, -R0, -RZ ;  /* 0x800000ff00007221 */ /* 0x000fc80000010100 */
[----:B------:R-:W-:-:S07]  /*4160*/  FFMA R3, R3, R0, R3 ;  /* 0x0000000003037223 */ /* 0x000fce0000000003 */
.L_x_62:
[----:B------:R-:W-:Y:S05]  /*4170*/  BSYNC.RECONVERGENT B2 ;  /* 0x0000000000027941 */ /* 0x000fea0003800200 */
.L_x_60:
        /* <DEDUP_REMOVED lines=10> */
.L_x_59:
[----:B------:R-:W-:Y:S05]  /*4220*/  BSYNC.RECONVERGENT B1 ;  /* 0x0000000000017941 */ /* 0x000fea0003800200 */
.L_x_58:
        /* <DEDUP_REMOVED lines=13> */
.L_x_66:
[----:B------:R-:W1:Y:S02]  /*4300*/  MUFU.RCP R3, R2 ;  /* 0x0000000200037308 */ /* 0x000e640000001000 */
[----:B-1----:R-:W-:-:S04]  /*4310*/  FFMA R0, R2, R3, -1 ;  /* 0xbf80000002007423 */ /* 0x002fc80000000003 */
[----:B------:R-:W-:-:S04]  /*4320*/  FADD.FTZ R0, -R0, -RZ ;  /* 0x800000ff00007221 */ /* 0x000fc80000010100 */
[----:B------:R-:W-:-:S07]  /*4330*/  FFMA R3, R3, R0, R3 ;  /* 0x0000000003037223 */ /* 0x000fce0000000003 */
.L_x_67:
[----:B------:R-:W-:Y:S05]  /*4340*/  BSYNC.RECONVERGENT B2 ;  /* 0x0000000000027941 */ /* 0x000fea0003800200 */
.L_x_65:
        /* <DEDUP_REMOVED lines=10> */
.L_x_64:
[----:B------:R-:W-:Y:S05]  /*43f0*/  BSYNC.RECONVERGENT B1 ;  /* 0x0000000000017941 */ /* 0x000fea0003800200 */
.L_x_63:
        /* <DEDUP_REMOVED lines=13> */
.L_x_71:
[----:B------:R-:W1:Y:S02]  /*44d0*/  MUFU.RCP R3, R2 ;  /* 0x0000000200037308 */ /* 0x000e640000001000 */
[----:B-1----:R-:W-:-:S04]  /*44e0*/  FFMA R0, R2, R3, -1 ;  /* 0xbf80000002007423 */ /* 0x002fc80000000003 */
[----:B------:R-:W-:-:S04]  /*44f0*/  FADD.FTZ R0, -R0, -RZ ;  /* 0x800000ff00007221 */ /* 0x000fc80000010100 */
[----:B------:R-:W-:-:S07]  /*4500*/  FFMA R3, R3, R0, R3 ;  /* 0x0000000003037223 */ /* 0x000fce0000000003 */
.L_x_72:
[----:B------:R-:W-:Y:S05]  /*4510*/  BSYNC.RECONVERGENT B2 ;  /* 0x0000000000027941 */ /* 0x000fea0003800200 */
.L_x_70:
        /* <DEDUP_REMOVED lines=10> */
.L_x_69:
[----:B------:R-:W-:Y:S05]  /*45c0*/  BSYNC.RECONVERGENT B1 ;  /* 0x0000000000017941 */ /* 0x000fea0003800200 */
.L_x_68:
        /* <DEDUP_REMOVED lines=13> */
.L_x_76:
[----:B------:R-:W1:Y:S02]  /*46a0*/  MUFU.RCP R3, R2 ;  /* 0x0000000200037308 */ /* 0x000e640000001000 */
[----:B-1----:R-:W-:-:S04]  /*46b0*/  FFMA R0, R2, R3, -1 ;  /* 0xbf80000002007423 */ /* 0x002fc80000000003 */
[----:B------:R-:W-:-:S04]  /*46c0*/  FADD.FTZ R0, -R0, -RZ ;  /* 0x800000ff00007221 */ /* 0x000fc80000010100 */
[----:B------:R-:W-:-:S07]  /*46d0*/  FFMA R3, R3, R0, R3 ;  /* 0x0000000003037223 */ /* 0x000fce0000000003 */
.L_x_77:
[----:B------:R-:W-:Y:S05]  /*46e0*/  BSYNC.RECONVERGENT B2 ;  /* 0x0000000000027941 */ /* 0x000fea0003800200 */
.L_x_75:
        /* <DEDUP_REMOVED lines=10> */
.L_x_74:
[----:B------:R-:W-:Y:S05]  /*4790*/  BSYNC.RECONVERGENT B1 ;  /* 0x0000000000017941 */ /* 0x000fea0003800200 */
.L_x_73:
        /* <DEDUP_REMOVED lines=13> */
.L_x_81:
[----:B------:R-:W1:Y:S02]  /*4870*/  MUFU.RCP R3, R2 ;  /* 0x0000000200037308 */ /* 0x000e640000001000 */
[----:B-1----:R-:W-:-:S04]  /*4880*/  FFMA R0, R2, R3, -1 ;  /* 0xbf80000002007423 */ /* 0x002fc80000000003 */
[----:B------:R-:W-:-:S04]  /*4890*/  FADD.FTZ R0, -R0, -RZ ;  /* 0x800000ff00007221 */ /* 0x000fc80000010100 */
[----:B------:R-:W-:-:S07]  /*48a0*/  FFMA R3, R3, R0, R3 ;  /* 0x0000000003037223 */ /* 0x000fce0000000003 */
.L_x_82:
[----:B------:R-:W-:Y:S05]  /*48b0*/  BSYNC.RECONVERGENT B2 ;  /* 0x0000000000027941 */ /* 0x000fea0003800200 */
.L_x_80:
        /* <DEDUP_REMOVED lines=10> */
.L_x_79:
[----:B------:R-:W-:Y:S05]  /*4960*/  BSYNC.RECONVERGENT B1 ;  /* 0x0000000000017941 */ /* 0x000fea0003800200 */
.L_x_78:
        /* <DEDUP_REMOVED lines=13> */
.L_x_86:
[----:B------:R-:W1:Y:S02]  /*4a40*/  MUFU.RCP R3, R2 ;  /* 0x0000000200037308 */ /* 0x000e640000001000 */
[----:B-1----:R-:W-:-:S04]  /*4a50*/  FFMA R0, R2, R3, -1 ;  /* 0xbf80000002007423 */ /* 0x002fc80000000003 */
[----:B------:R-:W-:-:S04]  /*4a60*/  FADD.FTZ R0, -R0, -RZ ;  /* 0x800000ff00007221 */ /* 0x000fc80000010100 */
[----:B------:R-:W-:-:S07]  /*4a70*/  FFMA R3, R3, R0, R3 ;  /* 0x0000000003037223 */ /* 0x000fce0000000003 */
.L_x_87:
[----:B------:R-:W-:Y:S05]  /*4a80*/  BSYNC.RECONVERGENT B2 ;  /* 0x0000000000027941 */ /* 0x000fea0003800200 */
.L_x_85:
        /* <DEDUP_REMOVED lines=10> */
.L_x_84:
[----:B------:R-:W-:Y:S05]  /*4b30*/  BSYNC.RECONVERGENT B1 ;  /* 0x0000000000017941 */ /* 0x000fea0003800200 */
.L_x_83:
[----:B------:R-:W-:-:S13]  /*4b40*/  ISETP.GT.U32.AND P0, PT, R23, 0x1f0, PT ;  /* 0x000001f01700780c */ /* 0x000fda0003f04070 */
[----:B------:R-:W-:Y:S05]  /*4b50*/  @P0 EXIT ;  /* 0x000000000000094d */ /* 0x000fea0003800000 */
        /* <DEDUP_REMOVED lines=10> */
.L_x_89:
[----:B------:R-:W1:Y:S02]  /*4c00*/  MUFU.RCP R3, R2 ;  /* 0x0000000200037308 */ /* 0x000e640000001000 */
[----:B-1----:R-:W-:-:S04]  /*4c10*/  FFMA R0, R2, R3, -1 ;  /* 0xbf80000002007423 */ /* 0x002fc80000000003 */
[----:B------:R-:W-:-:S04]  /*4c20*/  FADD.FTZ R0, -R0, -RZ ;  /* 0x800000ff00007221 */ /* 0x000fc80000010100 */
[----:B------:R-:W-:-:S07]  /*4c30*/  FFMA R3, R3, R0, R3 ;  /* 0x0000000003037223 */ /* 0x000fce0000000003 */
.L_x_90:
[----:B------:R-:W-:Y:S05]  /*4c40*/  BSYNC.RECONVERGENT B1 ;  /* 0x0000000000017941 */ /* 0x000fea0003800200 */
.L_x_88:
[----:B------:R-:W3:Y:S01]  /*4c50*/  LDL.64 R4, [R1+0x78] ;  /* 0x0000780001047983 */ /* 0x000ee20000100a00 */
[----:B--2---:R-:W1:Y:S01]  /*4c60*/  LDC.64 R8, c[0x0][0x398] ;  /* 0x0000e600ff087b82 */ /* 0x004e620000000a00 */
[----:B------:R-:W-:Y:S01]  /*4c70*/  IADD3 R27, PT, PT, R27, 0x3c0, RZ ;  /* 0x000003c01b1b7810 */ /* 0x000fe20007ffe0ff */
[-C--:B---3--:R-:W-:Y:S01]  /*4c80*/  FMUL R2, R5, R3.reuse ;  /* 0x0000000305027220 */ /* 0x088fe20000400000 */
[----:B------:R-:W-:-:S04]  /*4c90*/  FMUL R0, R4, R3 ;  /* 0x0000000304007220 */ /* 0x000fc80000400000 */
[----:B------:R-:W-:Y:S01]  /*4ca0*/  F2FP.F16.F32.PACK_AB R4, RZ, R2 ;  /* 0x00000002ff04723e */ /* 0x000fe200000000ff */
[----:B-1----:R-:W-:Y:S01]  /*4cb0*/  IMAD.WIDE.U32 R2, R27, 0x2, R8 ;  /* 0x000000021b027825 */ /* 0x002fe200078e0008 */
[----:B------:R-:W-:-:S05]  /*4cc0*/  F2FP.F16.F32.PACK_AB R0, RZ, R0 ;  /* 0x00000000ff00723e */ /* 0x000fca00000000ff */
[----:B------:R-:W-:Y:S04]  /*4cd0*/  STG.E.U16 desc[UR8][R2.64], R0 ;  /* 0x0000000002007986 */ /* 0x000fe8000c101508 */
[----:B------:R-:W-:Y:S01]  /*4ce0*/  STG.E.U16 desc[UR8][R6.64+0x7c0], R4 ;  /* 0x0007c00406007986 */ /* 0x000fe2000c101508 */
[----:B------:R-:W-:Y:S05]  /*4cf0*/  EXIT ;  /* 0x000000000000794d */ /* 0x000fea0003800000 */
.L_x_7:
[----:B------:R-:W-:Y:S01]  /*4d00*/  HFMA2 R29, -RZ, RZ, 0, 9.5367431640625e-07 ;  /* 0x00000010ff1d7431 */ /* 0x000fe200000001ff */
[----:B------:R-:W-:Y:S01]  /*4d10*/  BSSY B1, `(.L_x_91) ;  /* 0x0000007000017945 */ /* 0x000fe20003800000 */
[----:B------:R-:W-:Y:S02]  /*4d20*/  MOV R12, R11 ;  /* 0x0000000b000c7202 */ /* 0x000fe40000000f00 */
[----:B------:R-:W-:Y:S02]  /*4d30*/  MOV R30, 0x1f ;  /* 0x0000001f001e7802 */ /* 0x000fe40000000f00 */
[----:B------:R-:W-:-:S07]  /*4d40*/  MOV R25, 0xffffffff ;  /* 0xffffffff00197802 */ /* 0x000fce0000000f00 */
[----:B------:R-:W-:Y:S05]  /*4d50*/  WARPSYNC.COLLECTIVE R25, `(.L_x_92) ;  /* 0x0000000019087348 */ /* 0x000fea0003c00000 */
[----:B------:R1:W2:Y:S02]  /*4d60*/  SHFL.DOWN P0, R24, R12, R29, R30 ;  /* 0x0800001d0c187389 */ /* 0x0002a4000000001e */
[----:B-12---:R-:W-:Y:S05]  /*4d70*/  ENDCOLLECTIVE ;  /* 0x000000000000791b */ /* 0x006fea0003800000 */
.L_x_92:
[----:B------:R-:W-:Y:S05]  /*4d80*/  BSYNC B1 ;  /* 0x0000000000017941 */ /* 0x000fea0003800000 */
.L_x_91:
[----:B------:R-:W-:Y:S01]  /*4d90*/  MOV R12, R24 ;  /* 0x00000018000c7202 */ /* 0x000fe20000000f00 */
[----:B------:R-:W-:Y:S01]  /*4da0*/  HFMA2 R29, -RZ, RZ, 0, 4.76837158203125e-07 ;  /* 0x00000008ff1d7431 */ /* 0x000fe200000001ff */
[----:B------:R-:W-:Y:S01]  /*4db0*/  MOV R30, 0x1f ;  /* 0x0000001f001e7802 */ /* 0x000fe20000000f00 */
[----:B------:R-:W-:Y:S01]  /*4dc0*/  HFMA2 R18, -RZ, RZ, 0, 0 ;  /* 0x00000000ff127431 */ /* 0x000fe200000001ff */
[----:B------:R-:W-:Y:S01]  /*4dd0*/  FMNMX R12, R11, R12, !PT ;  /* 0x0000000c0b0c7209 */ /* 0x000fe20007800000 */
[----:B------:R-:W-:Y:S01]  /*4de0*/  HFMA2 R11, -RZ, RZ, 0.96630859375, -0.0022525787353515625 ;  /* 0x3bbb989dff0b7431 */ /* 0x000fe200000001ff */
[----:B------:R-:W-:Y:S02]  /*4df0*/  MOV R25, 0xffffffff ;  /* 0xffffffff00197802 */ /* 0x000fe40000000f00 */
[----:B------:R-:W-:-:S07]  /*4e00*/  MOV R19, 0x1f ;  /* 0x0000001f00137802 */ /* 0x000fce0000000f00 */
[----:B------:R-:W-:Y:S05]  /*4e10*/  WARPSYNC.COLLECTIVE R25, `(.L_x_93) ;  /* 0x0000000019087348 */ /* 0x000fea0003c00000 */
[----:B------:R1:W2:Y:S02]  /*4e20*/  SHFL.DOWN P0, R24, R12, R29, R30 ;  /* 0x0800001d0c187389 */ /* 0x0002a4000000001e */
[----:B-12---:R-:W-:Y:S05]  /*4e30*/  ENDCOLLECTIVE ;  /* 0x000000000000791b */ /* 0x006fea0003800000 */
.L_x_93:
[----:B------:R-:W-:Y:S01]  /*4e40*/  HFMA2 R29, -RZ, RZ, 0, 2.384185791015625e-07 ;  /* 0x00000004ff1d7431 */ /* 0x000fe200000001ff */
[----:B------:R-:W-:-:S04]  /*4e50*/  MOV R13, R24 ;  /* 0x00000018000d7202 */ /* 0x000fc80000000f00 */
[----:B------:R-:W-:-:S04]  /*4e60*/  FMNMX R13, R12, R13, !PT ;  /* 0x0000000d0c0d7209 */ /* 0x000fc80007800000 */
[----:B------:R-:W-:-:S07]  /*4e70*/  MOV R12, R13 ;  /* 0x0000000d000c7202 */ /* 0x000fce0000000f00 */
[----:B------:R-:W-:Y:S05]  /*4e80*/  WARPSYNC.COLLECTIVE R25, `(.L_x_94) ;  /* 0x0000000019087348 */ /* 0x000fea0003c00000 */
[----:B------:R1:W2:Y:S02]  /*4e90*/  SHFL.DOWN P0, R24, R12, R29, R30 ;  /* 0x0800001d0c187389 */ /* 0x0002a4000000001e */
[----:B-12---:R-:W-:Y:S05]  /*4ea0*/  ENDCOLLECTIVE ;  /* 0x000000000000791b */ /* 0x006fea0003800000 */
.L_x_94:
[----:B------:R-:W-:Y:S01]  /*4eb0*/  HFMA2 R29, -RZ, RZ, 0, 1.1920928955078125e-07 ;  /* 0x00000002ff1d7431 */ /* 0x000fe200000001ff */
[----:B------:R-:W-:-:S04]  /*4ec0*/  MOV R14, R24 ;  /* 0x00000018000e7202 */ /* 0x000fc80000000f00 */
[----:B------:R-:W-:-:S04]  /*4ed0*/  FMNMX R16, R13, R14, !PT ;  /* 0x0000000e0d107209 */ /* 0x000fc80007800000 */
[----:B------:R-:W-:-:S07]  /*4ee0*/  MOV R12, R16 ;  /* 0x00000010000c7202 */ /* 0x000fce0000000f00 */
[----:B------:R-:W-:Y:S05]  /*4ef0*/  WARPSYNC.COLLECTIVE R25, `(.L_x_95) ;  /* 0x0000000019087348 */ /* 0x000fea0003c00000 */
[----:B------:R1:W2:Y:S02]  /*4f00*/  SHFL.DOWN P0, R24, R12, R29, R30 ;  /* 0x0800001d0c187389 */ /* 0x0002a4000000001e */
[----:B-12---:R-:W-:Y:S05]  /*4f10*/  ENDCOLLECTIVE ;  /* 0x000000000000791b */ /* 0x006fea0003800000 */
.L_x_95:
[----:B------:R-:W-:Y:S01]  /*4f20*/  HFMA2 R29, -RZ, RZ, 0, 5.9604644775390625e-08 ;  /* 0x00000001ff1d7431 */ /* 0x000fe200000001ff */
[----:B------:R-:W-:-:S04]  /*4f30*/  MOV R15, R24 ;  /* 0x00000018000f7202 */ /* 0x000fc80000000f00 */
[----:B------:R-:W-:-:S04]  /*4f40*/  FMNMX R17, R16, R15, !PT ;  /* 0x0000000f10117209 */ /* 0x000fc80007800000 */
[----:B------:R-:W-:-:S07]  /*4f50*/  MOV R12, R17 ;  /* 0x00000011000c7202 */ /* 0x000fce0000000f00 */
[----:B------:R-:W-:Y:S05]  /*4f60*/  WARPSYNC.COLLECTIVE R25, `(.L_x_96) ;  /* 0x0000000019087348 */ /* 0x000fea0003c00000 */
[----:B------:R1:W2:Y:S02]  /*4f70*/  SHFL.DOWN P0, R24, R12, R29, R30 ;  /* 0x0800001d0c187389 */ /* 0x0002a4000000001e */
[----:B-12---:R-:W-:Y:S05]  /*4f80*/  ENDCOLLECTIVE ;  /* 0x000000000000791b */ /* 0x006fea0003800000 */
.L_x_96:
[----:B------:R-:W-:Y:S01]  /*4f90*/  HFMA2 R29, -RZ, RZ, 0, 9.5367431640625e-07 ;  /* 0x00000010ff1d7431 */ /* 0x000fe200000001ff */
[----:B------:R-:W-:-:S04]  /*4fa0*/  MOV R14, R24 ;  /* 0x00000018000e7202 */ /* 0x000fc80000000f00 */
[----:B------:R-:W-:Y:S02]  /*4fb0*/  FMNMX R15, R17, R14, !PT ;  /* 0x0000000e110f7209 */ /* 0x000fe40007800000 */
[----:B------:R-:W-:Y:S02]  /*4fc0*/  MOV R14, 0x437c0000 ;  /* 0x437c0000000e7802 */ /* 0x000fe40000000f00 */
[----:B------:R-:W-:-:S07]  /*4fd0*/  MOV R16, R15 ;  /* 0x0000000f00107202 */ /* 0x000fce0000000f00 */
[----:B------:R-:W-:Y:S05]  /*4fe0*/  WARPSYNC.COLLECTIVE R25, `(.L_x_97) ;  /* 0x0000000019087348 */ /* 0x000fea0003c00000 */
[----:B------:R1:W2:Y:S02]  /*4ff0*/  SHFL.IDX P0, R24, R16, R18, R19 ;  /* 0x0000001210187389 */ /* 0x0002a40000000013 */
[----:B-12---:R-:W-:Y:S05]  /*5000*/  ENDCOLLECTIVE ;  /* 0x000000000000791b */ /* 0x006fea0003800000 */
.L_x_97:
[----:B------:R-:W-:-:S05]  /*5010*/  MOV R15, R24 ;  /* 0x00000018000f7202 */ /* 0x000fca0000000f00 */
[----:B------:R-:W-:-:S04]  /*5020*/  FADD R10, R10, -R15 ;  /* 0x8000000f0a0a7221 */ /* 0x000fc80000000000 */
[----:B------:R-:W-:-:S04]  /*5030*/  FFMA.SAT R13, R10, R11, 0.5 ;  /* 0x3f0000000a0d7423 */ /* 0x000fc8000000200b */
[----:B------:R-:W-:-:S04]  /*5040*/  FFMA.RM R13, R13, R14, 12582913 ;  /* 0x4b4000010d0d7423 */ /* 0x000fc8000000400e */
[C---:B------:R-:W-:Y:S01]  /*5050*/  FADD R17, R13.reuse, -12583039 ;  /* 0xcb40007f0d117421 */ /* 0x040fe20000000000 */
[----:B------:R-:W-:-:S03]  /*5060*/  SHF.L.U32 R13, R13, 0x17, RZ ;  /* 0x000000170d0d7819 */ /* 0x000fc600000006ff */
[----:B------:R-:W-:-:S04]  /*5070*/  FFMA R17, R10, 1.4426950216293334961, -R17 ;  /* 0x3fb8aa3b0a117823 */ /* 0x000fc80000000811 */
[----:B------:R-:W-:-:S06]  /*5080*/  FFMA R10, R10, 1.925963033500011079e-08, R17 ;  /* 0x32a570600a0a7823 */ /* 0x000fcc0000000011 */
[----:B------:R-:W1:Y:S02]  /*5090*/  MUFU.EX2 R10, R10 ;  /* 0x0000000a000a7308 */ /* 0x000e640000000800 */
[----:B-1----:R-:W-:-:S04]  /*50a0*/  FMUL R28, R13, R10 ;  /* 0x0000000a0d1c7220 */ /* 0x002fc80000400000 */
[----:B------:R-:W-:Y:S01]  /*50b0*/  FADD R12, RZ, R28 ;  /* 0x0000001cff0c7221 */ /* 0x000fe20000000000 */
[----:B------:R1:W-:Y:S06]  /*50c0*/  STS [R9], R28 ;  /* 0x0000001c09007388 */ /* 0x0003ec0000000800 */
[----:B-1----:R-:W-:Y:S05]  /*50d0*/  WARPSYNC.COLLECTIVE R25, `(.L_x_98) ;  /* 0x0000000019087348 */ /* 0x002fea0003c00000 */
[----:B------:R2:W3:Y:S02]  /*50e0*/  SHFL.DOWN P0, R24, R12, R29, R30 ;  /* 0x0800001d0c187389 */ /* 0x0004e4000000001e */
[----:B-123--:R-:W-:Y:S05]  /*50f0*/  ENDCOLLECTIVE ;  /* 0x000000000000791b */ /* 0x00efea0003800000 */
.L_x_98:
[----:B------:R-:W-:Y:S01]  /*5100*/  HFMA2 R29, -RZ, RZ, 0, 4.76837158203125e-07 ;  /* 0x00000008ff1d7431 */ /* 0x000fe200000001ff */
[----:B------:R-:W-:-:S05]  /*5110*/  MOV R17, R24 ;  /* 0x0000001800117202 */ /* 0x000fca0000000f00 */
[----:B------:R-:W-:-:S05]  /*5120*/  FADD R17, R12, R17 ;  /* 0x000000110c117221 */ /* 0x000fca0000000000 */
[----:B------:R-:W-:-:S07]  /*5130*/  MOV R12, R17 ;  /* 0x00000011000c7202 */ /* 0x000fce0000000f00 */
[----:B------:R-:W-:Y:S05]  /*5140*/  WARPSYNC.COLLECTIVE R25, `(.L_x_99) ;  /* 0x0000000019087348 */ /* 0x000fea0003c00000 */
[----:B------:R1:W2:Y:S02]  /*5150*/  SHFL.DOWN P0, R24, R12, R29, R30 ;  /* 0x0800001d0c187389 */ /* 0x0002a4000000001e */
[----:B-12---:R-:W-:Y:S05]  /*5160*/  ENDCOLLECTIVE ;  /* 0x000000000000791b */ /* 0x006fea0003800000 */
.L_x_99:
[----:B------:R-:W-:Y:S01]  /*5170*/  HFMA2 R29, -RZ, RZ, 0, 2.384185791015625e-07 ;  /* 0x00000004ff1d7431 */ /* 0x000fe200000001ff */
[----:B------:R-:W-:-:S05]  /*5180*/  MOV R16, R24 ;  /* 0x0000001800107202 */ /* 0x000fca0000000f00 */
[----:B------:R-:W-:-:S05]  /*5190*/  FADD R16, R17, R16 ;  /* 0x0000001011107221 */ /* 0x000fca0000000000 */
[----:B------:R-:W-:-:S07]  /*51a0*/  MOV R12, R16 ;  /* 0x00000010000c7202 */ /* 0x000fce0000000f00 */
[----:B------:R-:W-:Y:S05]  /*51b0*/  WARPSYNC.COLLECTIVE R25, `(.L_x_100) ;  /* 0x0000000019087348 */ /* 0x000fea0003c00000 */
[----:B------:R1:W2:Y:S02]  /*51c0*/  SHFL.DOWN P0, R24, R12, R29, R30 ;  /* 0x0800001d0c187389 */ /* 0x0002a4000000001e */
[----:B-12---:R-:W-:Y:S05]  /*51d0*/  ENDCOLLECTIVE ;  /* 0x000000000000791b */ /* 0x006fea0003800000 */
.L_x_100:
[----:B------:R-:W-:Y:S01]  /*51e0*/  HFMA2 R29, -RZ, RZ, 0, 1.1920928955078125e-07 ;  /* 0x00000002ff1d7431 */ /* 0x000fe200000001ff */
[----:B------:R-:W-:-:S05]  /*51f0*/  MOV R19, R24 ;  /* 0x0000001800137202 */ /* 0x000fca0000000f00 */
[----:B------:R-:W-:-:S05]  /*5200*/  FADD R19, R16, R19 ;  /* 0x0000001310137221 */ /* 0x000fca0000000000 */
[----:B------:R-:W-:-:S07]  /*5210*/  MOV R12, R19 ;  /* 0x00000013000c7202 */ /* 0x000fce0000000f00 */
[----:B------:R-:W-:Y:S05]  /*5220*/  WARPSYNC.COLLECTIVE R25, `(.L_x_101) ;  /* 0x0000000019087348 */ /* 0x000fea0003c00000 */
[----:B------:R1:W2:Y:S02]  /*5230*/  SHFL.DOWN P0, R24, R12, R29, R30 ;  /* 0x0800001d0c187389 */ /* 0x0002a4000000001e */
[----:B-12---:R-:W-:Y:S05]  /*5240*/  ENDCOLLECTIVE ;  /* 0x000000000000791b */ /* 0x006fea0003800000 */
.L_x_101:
[----:B------:R-:W-:Y:S01]  /*5250*/  HFMA2 R29, -RZ, RZ, 0, 5.9604644775390625e-08 ;  /* 0x00000001ff1d7431 */ /* 0x000fe200000001ff */
[----:B------:R-:W-:-:S05]  /*5260*/  MOV R18, R24 ;  /* 0x0000001800127202 */ /* 0x000fca0000000f00 */
[----:B------:R-:W-:Y:S01]  /*5270*/  FADD R18, R19, R18 ;  /* 0x0000001213127221 */ /* 0x000fe20000000000 */
[----:B------:R-:W-:-:S04]  /*5280*/  MOV R19, 0x1f ;  /* 0x0000001f00137802 */ /* 0x000fc80000000f00 */
[----:B------:R-:W-:-:S07]  /*5290*/  MOV R12, R18 ;  /* 0x00000012000c7202 */ /* 0x000fce0000000f00 */
[----:B------:R-:W-:Y:S05]  /*52a0*/  WARPSYNC.COLLECTIVE R25, `(.L_x_102) ;  /* 0x0000000019087348 */ /* 0x000fea0003c00000 */
[----:B------:R1:W2:Y:S02]  /*52b0*/  SHFL.DOWN P0, R24, R12, R29, R30 ;  /* 0x0800001d0c187389 */ /* 0x0002a4000000001e */
[----:B-12---:R-:W-:Y:S05]  /*52c0*/  ENDCOLLECTIVE ;  /* 0x000000000000791b */ /* 0x006fea0003800000 */
.L_x_102:
[----:B------:R-:W-:-:S05]  /*52d0*/  MOV R13, R24 ;  /* 0x00000018000d7202 */ /* 0x000fca0000000f00 */
[----:B------:R-:W-:Y:S01]  /*52e0*/  FADD R13, R18, R13 ;  /* 0x0000000d120d7221 */ /* 0x000fe20000000000 */
[----:B------:R-:W-:-:S04]  /*52f0*/  HFMA2 R18, -RZ, RZ, 0, 0 ;  /* 0x00000000ff127431 */ /* 0x000fc800000001ff */
[----:B------:R-:W-:-:S07]  /*5300*/  MOV R16, R13 ;  /* 0x0000000d00107202 */ /* 0x000fce0000000f00 */
[----:B------:R-:W-:Y:S05]  /*5310*/  WARPSYNC.COLLECTIVE R25, `(.L_x_103) ;  /* 0x0000000019087348 */ /* 0x000fea0003c00000 */
[----:B------:R1:W2:Y:S02]  /*5320*/  SHFL.IDX P0, R24, R16, R18, R19 ;  /* 0x0000001210187389 */ /* 0x0002a40000000013 */
[----:B-12---:R-:W-:Y:S05]  /*5330*/  ENDCOLLECTIVE ;  /* 0x000000000000791b */ /* 0x006fea0003800000 */
.L_x_103:
[----:B------:R-:W-:Y:S05]  /*5340*/  BRA `(.L_x_104) ;  /* 0xffffffcc00047947 */ /* 0x000fea000383ffff */
        .weak           $__internal_0_$__cuda_sm20_rcp_rn_f32_slowpath
        .type           $__internal_0_$__cuda_sm20_rcp_rn_f32_slowpath,@function
        .size           $__internal_0_$__cuda_sm20_rcp_rn_f32_slowpath,(.L_x_110 - $__internal_0_$__cuda_sm20_rcp_rn_f32_slowpath)
$__internal_0_$__cuda_sm20_rcp_rn_f32_slowpath:
[----:B------:R-:W-:Y:S01]  /*5350*/  SHF.L.U32 R0, R2, 0x1, RZ ;  /* 0x0000000102007819 */ /* 0x000fe200000006ff */
[----:B------:R-:W-:Y:S03]  /*5360*/  BSSY.RECONVERGENT B0, `(.L_x_105) ;  /* 0x0000030000007945 */ /* 0x000fe60003800200 */
[----:B------:R-:W-:-:S04]  /*5370*/  SHF.R.U32.HI R10, RZ, 0x18, R0 ;  /* 0x00000018ff0a7819 */ /* 0x000fc80000011600 */
[----:B------:R-:W-:-:S13]  /*5380*/  ISETP.NE.U32.AND P0, PT, R10, RZ, PT ;  /* 0x000000ff0a00720c */ /* 0x000fda0003f05070 */
[----:B------:R-:W-:Y:S05]  /*5390*/  @P0 BRA `(.L_x_106) ;  /* 0x0000000000280947 */ /* 0x000fea0003800000 */
[----:B------:R-:W-:-:S04]  /*53a0*/  SHF.L.U32 R0, R2, 0x1, RZ ;  /* 0x0000000102007819 */ /* 0x000fc800000006ff */
[----:B------:R-:W-:-:S13]  /*53b0*/  ISETP.NE.AND P0, PT, R0, RZ, PT ;  /* 0x000000ff0000720c */ /* 0x000fda0003f05270 */
[----:B------:R-:W-:Y:S01]  /*53c0*/  @P0 FFMA R4, R2, 1.84467440737095516160e+19, RZ ;  /* 0x5f80000002040823 */ /* 0x000fe200000000ff */
[----:B------:R-:W-:Y:S08]  /*53d0*/  @!P0 MUFU.RCP R3, R2 ;  /* 0x0000000200038308 */ /* 0x000ff00000001000 */
[----:B------:R-:W1:Y:S02]  /*53e0*/  @P0 MUFU.RCP R5, R4 ;  /* 0x0000000400050308 */ /* 0x000e640000001000 */
[----:B-1----:R-:W-:-:S04]  /*53f0*/  @P0 FFMA R0, R4, R5, -1 ;  /* 0xbf80000004000423 */ /* 0x002fc80000000005 */
[----:B------:R-:W-:-:S04]  /*5400*/  @P0 FADD.FTZ R0, -R0, -RZ ;  /* 0x800000ff00000221 */ /* 0x000fc80000010100 */
[----:B------:R-:W-:-:S04]  /*5410*/  @P0 FFMA R0, R5, R0, R5 ;  /* 0x0000000005000223 */ /* 0x000fc80000000005 */
[----:B------:R-:W-:Y:S01]  /*5420*/  @P0 FFMA R3, R0, 1.84467440737095516160e+19, RZ ;  /* 0x5f80000000030823 */ /* 0x000fe200000000ff */
[----:B------:R-:W-:Y:S06]  /*5430*/  BRA `(.L_x_107) ;  /* 0x0000000000887947 */ /* 0x000fec0003800000 */
.L_x_106:
[----:B------:R-:W-:-:S04]  /*5440*/  IADD3 R11, PT, PT, R10, -0xfd, RZ ;  /* 0xffffff030a0b7810 */ /* 0x000fc80007ffe0ff */
[----:B------:R-:W-:-:S13]  /*5450*/  ISETP.GT.U32.AND P0, PT, R11, 0x1, PT ;  /* 0x000000010b00780c */ /* 0x000fda0003f04070 */
[----:B------:R-:W-:Y:S05]  /*5460*/  @P0 BRA `(.L_x_108) ;  /* 0x0000000000780947 */ /* 0x000fea0003800000 */
[----:B------:R-:W-:Y:S01]  /*5470*/  LOP3.LUT R0, R2, 0x7fffff, RZ, 0xc0, !PT ;  /* 0x007fffff02007812 */ /* 0x000fe200078ec0ff */
[----:B------:R-:W-:-:S03]  /*5480*/  HFMA2 R8, -RZ, RZ, 0, 1.78813934326171875e-07 ;  /* 0x00000003ff087431 */ /* 0x000fc600000001ff */
[----:B------:R-:W-:-:S04]  /*5490*/  LOP3.LUT R0, R0, 0x3f800000, RZ, 0xfc, !PT ;  /* 0x3f80000000007812 */ /* 0x000fc800078efcff */
[----:B------:R-:W1:Y:S01]  /*54a0*/  MUFU.RCP R3, R0 ;  /* 0x0000000000037308 */ /* 0x000e620000001000 */
[----:B------:R-:W-:Y:S01]  /*54b0*/  SHF.L.U32 R8, R8, R11, RZ ;  /* 0x0000000b08087219 */ /* 0x000fe200000006ff */
[----:B-1----:R-:W-:-:S04]  /*54c0*/  FFMA R4, R0, R3, -1 ;  /* 0xbf80000000047423 */ /* 0x002fc80000000003 */
[----:B------:R-:W-:-:S04]  /*54d0*/  FADD.FTZ R4, -R4, -RZ ;  /* 0x800000ff04047221 */ /* 0x000fc80000010100 */
[CCC-:B------:R-:W-:Y:S01]  /*54e0*/  FFMA.RM R5, R3.reuse, R4.reuse, R3.reuse ;  /* 0x0000000403057223 */ /* 0x1c0fe20000004003 */
[----:B------:R-:W-:-:S04]  /*54f0*/  FFMA.RP R4, R3, R4, R3 ;  /* 0x0000000403047223 */ /* 0x000fc80000008003 */
[C---:B------:R-:W-:Y:S02]  /*5500*/  LOP3.LUT R3, R5.reuse, 0x7fffff, RZ, 0xc0, !PT ;  /* 0x007fffff05037812 */ /* 0x040fe400078ec0ff */
[----:B------:R-:W-:Y:S02]  /*5510*/  FSETP.NEU.FTZ.AND P0, PT, R5, R4, PT ;  /* 0x000000040500720b */ /* 0x000fe40003f1d000 */
[----:B------:R-:W-:Y:S02]  /*5520*/  LOP3.LUT R3, R3, 0x800000, RZ, 0xfc, !PT ;  /* 0x0080000003037812 */ /* 0x000fe400078efcff */
[----:B------:R-:W-:Y:S02]  /*5530*/  SEL R4, RZ, 0xffffffff, !P0 ;  /* 0xffffffffff047807 */ /* 0x000fe40004000000 */
[----:B------:R-:W-:Y:S02]  /*5540*/  LOP3.LUT R8, R8, R3, RZ, 0xc0, !PT ;  /* 0x0000000308087212 */ /* 0x000fe400078ec0ff */
[----:B------:R-:W-:-:S02]  /*5550*/  IADD3 R4, PT, PT, -R4, RZ, RZ ;  /* 0x000000ff04047210 */ /* 0x000fc40007ffe1ff */
[-C--:B------:R-:W-:Y:S02]  /*5560*/  SHF.R.U32.HI R8, RZ, R11.reuse, R8 ;  /* 0x0000000bff087219 */ /* 0x080fe40000011608 */
[----:B------:R-:W-:Y:S02]  /*5570*/  LOP3.LUT P1, RZ, R4, R11, R3, 0xf8, !PT ;  /* 0x0000000b04ff7212 */ /* 0x000fe4000782f803 */
[C---:B------:R-:W-:Y:S02]  /*5580*/  LOP3.LUT P0, RZ, R8.reuse, 0x1, RZ, 0xc0, !PT ;  /* 0x0000000108ff7812 */ /* 0x040fe4000780c0ff */
[----:B------:R-:W-:-:S04]  /*5590*/  LOP3.LUT P2, RZ, R8, 0x2, RZ, 0xc0, !PT ;  /* 0x0000000208ff7812 */ /* 0x000fc8000784c0ff */
[----:B------:R-:W-:Y:S02]  /*55a0*/  PLOP3.LUT P0, PT, P0, P1, P2, 0xe0, 0x0 ;  /* 0x000000000000781c */ /* 0x000fe40000703c20 */
[----:B------:R-:W-:Y:S02]  /*55b0*/  LOP3.LUT P1, RZ, R2, 0x7fffff, RZ, 0xc0, !PT ;  /* 0x007fffff02ff7812 */ /* 0x000fe4000782c0ff */
[----:B------:R-:W-:-:S04]  /*55c0*/  SEL R0, RZ, 0x1, !P0 ;  /* 0x00000001ff007807 */ /* 0x000fc80004000000 */
[----:B------:R-:W-:-:S04]  /*55d0*/  IADD3 R0, PT, PT, -R0, RZ, RZ ;  /* 0x000000ff00007210 */ /* 0x000fc80007ffe1ff */
[----:B------:R-:W-:Y:S02]  /*55e0*/  ISETP.GE.AND P0, PT, R0, RZ, PT ;  /* 0x000000ff0000720c */ /* 0x000fe40003f06270 */
[----:B------:R-:W-:-:S04]  /*55f0*/  IADD3 R0, PT, PT, R10, -0xfc, RZ ;  /* 0xffffff040a007810 */ /* 0x000fc80007ffe0ff */
[----:B------:R-:W-:-:S07]  /*5600*/  SHF.R.U32.HI R3, RZ, R0, R3 ;  /* 0x00000000ff037219 */ /* 0x000fce0000011603 */
[----:B------:R-:W-:-:S04]  /*5610*/  @!P0 IADD3 R3, PT, PT, R3, 0x1, RZ ;  /* 0x0000000103038810 */ /* 0x000fc80007ffe0ff */
[----:B------:R-:W-:-:S04]  /*5620*/  @!P1 SHF.L.U32 R3, R3, 0x1, RZ ;  /* 0x0000000103039819 */ /* 0x000fc800000006ff */
[----:B------:R-:W-:Y:S01]  /*5630*/  LOP3.LUT R3, R3, 0x80000000, R2, 0xf8, !PT ;  /* 0x8000000003037812 */ /* 0x000fe200078ef802 */
[----:B------:R-:W-:Y:S06]  /*5640*/  BRA `(.L_x_107) ;  /* 0x0000000000047947 */ /* 0x000fec0003800000 */
.L_x_108:
[----:B------:R1:W2:Y:S02]  /*5650*/  MUFU.RCP R3, R2 ;  /* 0x0000000200037308 */ /* 0x0002a40000001000 */
.L_x_107:
[----:B------:R-:W-:Y:S05]  /*5660*/  BSYNC.RECONVERGENT B0 ;  /* 0x0000000000007941 */ /* 0x000fea0003800200 */
.L_x_105:
[----:B--2---:R-:W-:Y:S01]  /*5670*/  MOV R0, R3 ;  /* 0x0000000300007202 */ /* 0x004fe20000000f00 */
[----:B------:R-:W-:Y:S01]  /*5680*/  HFMA2 R3, -RZ, RZ, 0, 0 ;  /* 0x00000000ff037431 */ /* 0x000fe200000001ff */
[----:B-1----:R-:W-:-:S04]  /*5690*/  MOV R2, R9 ;  /* 0x0000000900027202 */ /* 0x002fc80000000f00 */
[----:B------:R-:W-:Y:S05]  /*56a0*/  RET.REL.NODEC R2 `(_Z14fa_s512_kernelILi512ELi64EEvPK6__halfS2_S2_PS0_ii) ;  /* 0xffffffa802547950 */ /* 0x000fea0003c3ffff */
.L_x_109:
[----:B------:R-:W-:-:S00]  /*56b0*/  BRA `(.L_x_109) ;  /* 0xfffffffc00fc7947 */ /* 0x000fc0000383ffff */
[----:B------:R-:W-:-:S00]  /*56c0*/  NOP ;  /* 0x0000000000007918 */ /* 0x000fc00000000000 */
        /* <DEDUP_REMOVED lines=11> */
.L_x_110:


//--------------------- .nv.shared._Z14fa_s512_kernelILi512ELi64EEvPK6__halfS2_S2_PS0_ii --------------------------
	.section	.nv.shared._Z14fa_s512_kernelILi512ELi64EEvPK6__halfS2_S2_PS0_ii,"aw",@nobits
	.sectionflags	@""
	.align	16
.nv.shared._Z14fa_s512_kernelILi512ELi64EEvPK6__halfS2_S2_PS0_ii:
	.zero		42368


//--------------------- .nv.shared.reserved.0     --------------------------
	.section	.nv.shared.reserved.0,"aw",@nobits
	.weak		__nv_reservedSMEM_offset_0_alias
	.size		__nv_reservedSMEM_offset_0_alias, 0, 64
	.other		__nv_reservedSMEM_offset_0_alias,@"STO_CUDA_RESERVED_SHARED STV_DEFAULT"
__nv_reservedSMEM_offset_0_alias:
	.zero		0
	.zero		64


//--------------------- .nv.constant0._Z14fa_s512_kernelILi512ELi64EEvPK6__halfS2_S2_PS0_ii --------------------------
	.section	.nv.constant0._Z14fa_s512_kernelILi512ELi64EEvPK6__halfS2_S2_PS0_ii,"a",@progbits
	.sectionflags	@""
	.align	4
.nv.constant0._Z14fa_s512_kernelILi512ELi64EEvPK6__halfS2_S2_PS0_ii:
	.zero		936


//--------------------- SYMBOLS --------------------------

	.type		.nv.reservedSmem.offset0,@object
	.size		.nv.reservedSmem.offset0,0x4
	.type		.nv.reservedSmem.cap,@object
	.size		.nv.reservedSmem.cap,0x4
